//
// Generated by NVIDIA NVVM Compiler
//
// Compiler Build ID: CL-36424714
// Cuda compilation tools, release 13.0, V13.0.88
// Based on NVVM 20.0.0
//

.version 9.0
.target sm_100
.address_size 64

	// .globl	_Z17sliceTensorKernelPfS_iiii
.global .align 4 .f32 E = 0f402DF854;

.visible .entry _Z17sliceTensorKernelPfS_iiii(
	.param .u64 .ptr .align 1 _Z17sliceTensorKernelPfS_iiii_param_0,
	.param .u64 .ptr .align 1 _Z17sliceTensorKernelPfS_iiii_param_1,
	.param .u32 _Z17sliceTensorKernelPfS_iiii_param_2,
	.param .u32 _Z17sliceTensorKernelPfS_iiii_param_3,
	.param .u32 _Z17sliceTensorKernelPfS_iiii_param_4,
	.param .u32 _Z17sliceTensorKernelPfS_iiii_param_5
)
{
	.reg .b32 	%r<14>;
	.reg .b32 	%f<2>;
	.reg .b64 	%rd<9>;

	ld.param.u64 	%rd1, [_Z17sliceTensorKernelPfS_iiii_param_0];
	ld.param.u64 	%rd2, [_Z17sliceTensorKernelPfS_iiii_param_1];
	ld.param.u32 	%r1, [_Z17sliceTensorKernelPfS_iiii_param_2];
	ld.param.u32 	%r2, [_Z17sliceTensorKernelPfS_iiii_param_3];
	ld.param.u32 	%r3, [_Z17sliceTensorKernelPfS_iiii_param_4];
	ld.param.u32 	%r4, [_Z17sliceTensorKernelPfS_iiii_param_5];
	cvta.to.global.u64 	%rd3, %rd2;
	cvta.to.global.u64 	%rd4, %rd1;
	mov.u32 	%r5, %ctaid.x;
	mov.u32 	%r6, %tid.x;
	mad.lo.s32 	%r7, %r4, %r5, %r6;
	div.u32 	%r8, %r5, %r2;
	mul.lo.s32 	%r9, %r8, %r2;
	sub.s32 	%r10, %r5, %r9;
	add.s32 	%r11, %r10, %r3;
	mad.lo.s32 	%r12, %r8, %r1, %r11;
	mad.lo.s32 	%r13, %r12, %r4, %r6;
	mul.wide.s32 	%rd5, %r13, 4;
	add.s64 	%rd6, %rd4, %rd5;
	ld.global.f32 	%f1, [%rd6];
	mul.wide.s32 	%rd7, %r7, 4;
	add.s64 	%rd8, %rd3, %rd7;
	st.global.f32 	[%rd8], %f1;
	ret;

}
	// .globl	_Z18reduceArgMaxKernelPfS_S_iiiii
.visible .entry _Z18reduceArgMaxKernelPfS_S_iiiii(
	.param .u64 .ptr .align 1 _Z18reduceArgMaxKernelPfS_S_iiiii_param_0,
	.param .u64 .ptr .align 1 _Z18reduceArgMaxKernelPfS_S_iiiii_param_1,
	.param .u64 .ptr .align 1 _Z18reduceArgMaxKernelPfS_S_iiiii_param_2,
	.param .u32 _Z18reduceArgMaxKernelPfS_S_iiiii_param_3,
	.param .u32 _Z18reduceArgMaxKernelPfS_S_iiiii_param_4,
	.param .u32 _Z18reduceArgMaxKernelPfS_S_iiiii_param_5,
	.param .u32 _Z18reduceArgMaxKernelPfS_S_iiiii_param_6,
	.param .u32 _Z18reduceArgMaxKernelPfS_S_iiiii_param_7
)
{
	.reg .pred 	%p<40>;
	.reg .b32 	%r<125>;
	.reg .b32 	%f<87>;
	.reg .b64 	%rd<48>;

	ld.param.u64 	%rd2, [_Z18reduceArgMaxKernelPfS_S_iiiii_param_0];
	ld.param.u64 	%rd3, [_Z18reduceArgMaxKernelPfS_S_iiiii_param_1];
	ld.param.u64 	%rd4, [_Z18reduceArgMaxKernelPfS_S_iiiii_param_2];
	ld.param.u32 	%r39, [_Z18reduceArgMaxKernelPfS_S_iiiii_param_3];
	ld.param.u32 	%r40, [_Z18reduceArgMaxKernelPfS_S_iiiii_param_4];
	ld.param.u32 	%r41, [_Z18reduceArgMaxKernelPfS_S_iiiii_param_5];
	ld.param.u32 	%r42, [_Z18reduceArgMaxKernelPfS_S_iiiii_param_6];
	ld.param.u32 	%r43, [_Z18reduceArgMaxKernelPfS_S_iiiii_param_7];
	mov.u32 	%r44, %ctaid.x;
	mov.u32 	%r45, %tid.x;
	mad.lo.s32 	%r1, %r42, %r44, %r45;
	setp.ge.s32 	%p1, %r1, %r43;
	@%p1 bra 	$L__BB1_17;
	cvta.to.global.u64 	%rd5, %rd2;
	sub.s32 	%r46, %r41, %r40;
	div.s32 	%r47, %r1, %r40;
	mad.lo.s32 	%r48, %r47, %r46, %r1;
	mul.wide.s32 	%rd6, %r48, 4;
	add.s64 	%rd1, %rd5, %rd6;
	ld.global.f32 	%f84, [%rd1];
	setp.lt.s32 	%p2, %r39, 2;
	mov.f32 	%f86, 0f00000000;
	@%p2 bra 	$L__BB1_16;
	add.s32 	%r2, %r39, -1;
	add.s32 	%r52, %r39, -2;
	and.b32  	%r3, %r2, 15;
	setp.lt.u32 	%p3, %r52, 15;
	mov.b32 	%r124, 0;
	mov.b32 	%r115, 1;
	@%p3 bra 	$L__BB1_6;
	and.b32  	%r4, %r2, -16;
	shl.b32 	%r5, %r40, 4;
	mov.b32 	%r109, 0;
	mul.wide.s32 	%rd9, %r40, 4;
	mov.u32 	%r108, %r40;
	mov.u32 	%r124, %r109;
$L__BB1_4:
	.pragma "nounroll";
	add.s32 	%r54, %r109, 1;
	mul.wide.s32 	%rd7, %r108, 4;
	add.s64 	%rd8, %rd1, %rd7;
	ld.global.f32 	%f20, [%rd8];
	setp.gt.f32 	%p4, %f20, %f84;
	selp.f32 	%f21, %f20, %f84, %p4;
	selp.b32 	%r55, %r54, %r124, %p4;
	add.s64 	%rd10, %rd8, %rd9;
	ld.global.f32 	%f22, [%rd10];
	setp.gt.f32 	%p5, %f22, %f21;
	selp.f32 	%f23, %f22, %f21, %p5;
	add.s32 	%r56, %r109, 2;
	selp.b32 	%r57, %r56, %r55, %p5;
	add.s64 	%rd11, %rd10, %rd9;
	ld.global.f32 	%f24, [%rd11];
	setp.gt.f32 	%p6, %f24, %f23;
	selp.f32 	%f25, %f24, %f23, %p6;
	add.s32 	%r58, %r109, 3;
	selp.b32 	%r59, %r58, %r57, %p6;
	add.s64 	%rd12, %rd11, %rd9;
	ld.global.f32 	%f26, [%rd12];
	setp.gt.f32 	%p7, %f26, %f25;
	selp.f32 	%f27, %f26, %f25, %p7;
	add.s32 	%r60, %r109, 4;
	selp.b32 	%r61, %r60, %r59, %p7;
	add.s64 	%rd13, %rd12, %rd9;
	ld.global.f32 	%f28, [%rd13];
	setp.gt.f32 	%p8, %f28, %f27;
	selp.f32 	%f29, %f28, %f27, %p8;
	add.s32 	%r62, %r109, 5;
	selp.b32 	%r63, %r62, %r61, %p8;
	add.s64 	%rd14, %rd13, %rd9;
	ld.global.f32 	%f30, [%rd14];
	setp.gt.f32 	%p9, %f30, %f29;
	selp.f32 	%f31, %f30, %f29, %p9;
	add.s32 	%r64, %r109, 6;
	selp.b32 	%r65, %r64, %r63, %p9;
	add.s64 	%rd15, %rd14, %rd9;
	ld.global.f32 	%f32, [%rd15];
	setp.gt.f32 	%p10, %f32, %f31;
	selp.f32 	%f33, %f32, %f31, %p10;
	add.s32 	%r66, %r109, 7;
	selp.b32 	%r67, %r66, %r65, %p10;
	add.s64 	%rd16, %rd15, %rd9;
	ld.global.f32 	%f34, [%rd16];
	setp.gt.f32 	%p11, %f34, %f33;
	selp.f32 	%f35, %f34, %f33, %p11;
	add.s32 	%r68, %r109, 8;
	selp.b32 	%r69, %r68, %r67, %p11;
	add.s64 	%rd17, %rd16, %rd9;
	ld.global.f32 	%f36, [%rd17];
	setp.gt.f32 	%p12, %f36, %f35;
	selp.f32 	%f37, %f36, %f35, %p12;
	add.s32 	%r70, %r109, 9;
	selp.b32 	%r71, %r70, %r69, %p12;
	add.s64 	%rd18, %rd17, %rd9;
	ld.global.f32 	%f38, [%rd18];
	setp.gt.f32 	%p13, %f38, %f37;
	selp.f32 	%f39, %f38, %f37, %p13;
	add.s32 	%r72, %r109, 10;
	selp.b32 	%r73, %r72, %r71, %p13;
	add.s64 	%rd19, %rd18, %rd9;
	ld.global.f32 	%f40, [%rd19];
	setp.gt.f32 	%p14, %f40, %f39;
	selp.f32 	%f41, %f40, %f39, %p14;
	add.s32 	%r74, %r109, 11;
	selp.b32 	%r75, %r74, %r73, %p14;
	add.s64 	%rd20, %rd19, %rd9;
	ld.global.f32 	%f42, [%rd20];
	setp.gt.f32 	%p15, %f42, %f41;
	selp.f32 	%f43, %f42, %f41, %p15;
	add.s32 	%r76, %r109, 12;
	selp.b32 	%r77, %r76, %r75, %p15;
	add.s64 	%rd21, %rd20, %rd9;
	ld.global.f32 	%f44, [%rd21];
	setp.gt.f32 	%p16, %f44, %f43;
	selp.f32 	%f45, %f44, %f43, %p16;
	add.s32 	%r78, %r109, 13;
	selp.b32 	%r79, %r78, %r77, %p16;
	add.s64 	%rd22, %rd21, %rd9;
	ld.global.f32 	%f46, [%rd22];
	setp.gt.f32 	%p17, %f46, %f45;
	selp.f32 	%f47, %f46, %f45, %p17;
	add.s32 	%r80, %r109, 14;
	selp.b32 	%r81, %r80, %r79, %p17;
	add.s64 	%rd23, %rd22, %rd9;
	ld.global.f32 	%f48, [%rd23];
	setp.gt.f32 	%p18, %f48, %f47;
	selp.f32 	%f49, %f48, %f47, %p18;
	add.s32 	%r82, %r109, 15;
	selp.b32 	%r83, %r82, %r81, %p18;
	add.s64 	%rd24, %rd23, %rd9;
	ld.global.f32 	%f50, [%rd24];
	setp.gt.f32 	%p19, %f50, %f49;
	selp.f32 	%f84, %f50, %f49, %p19;
	add.s32 	%r109, %r109, 16;
	selp.b32 	%r124, %r109, %r83, %p19;
	add.s32 	%r108, %r108, %r5;
	setp.ne.s32 	%p20, %r109, %r4;
	@%p20 bra 	$L__BB1_4;
	add.s32 	%r115, %r109, 1;
$L__BB1_6:
	setp.eq.s32 	%p21, %r3, 0;
	@%p21 bra 	$L__BB1_15;
	and.b32  	%r16, %r2, 7;
	setp.lt.u32 	%p22, %r3, 8;
	@%p22 bra 	$L__BB1_9;
	mul.lo.s32 	%r85, %r115, %r40;
	mul.wide.s32 	%rd25, %r85, 4;
	add.s64 	%rd26, %rd1, %rd25;
	ld.global.f32 	%f52, [%rd26];
	setp.gt.f32 	%p23, %f52, %f84;
	selp.f32 	%f53, %f52, %f84, %p23;
	selp.b32 	%r86, %r115, %r124, %p23;
	add.s32 	%r87, %r115, 1;
	mul.wide.s32 	%rd27, %r40, 4;
	add.s64 	%rd28, %rd26, %rd27;
	ld.global.f32 	%f54, [%rd28];
	setp.gt.f32 	%p24, %f54, %f53;
	selp.f32 	%f55, %f54, %f53, %p24;
	selp.b32 	%r88, %r87, %r86, %p24;
	add.s32 	%r89, %r115, 2;
	add.s64 	%rd29, %rd28, %rd27;
	ld.global.f32 	%f56, [%rd29];
	setp.gt.f32 	%p25, %f56, %f55;
	selp.f32 	%f57, %f56, %f55, %p25;
	selp.b32 	%r90, %r89, %r88, %p25;
	add.s32 	%r91, %r115, 3;
	add.s64 	%rd30, %rd29, %rd27;
	ld.global.f32 	%f58, [%rd30];
	setp.gt.f32 	%p26, %f58, %f57;
	selp.f32 	%f59, %f58, %f57, %p26;
	selp.b32 	%r92, %r91, %r90, %p26;
	add.s32 	%r93, %r115, 4;
	add.s64 	%rd31, %rd30, %rd27;
	ld.global.f32 	%f60, [%rd31];
	setp.gt.f32 	%p27, %f60, %f59;
	selp.f32 	%f61, %f60, %f59, %p27;
	selp.b32 	%r94, %r93, %r92, %p27;
	add.s32 	%r95, %r115, 5;
	add.s64 	%rd32, %rd31, %rd27;
	ld.global.f32 	%f62, [%rd32];
	setp.gt.f32 	%p28, %f62, %f61;
	selp.f32 	%f63, %f62, %f61, %p28;
	selp.b32 	%r96, %r95, %r94, %p28;
	add.s32 	%r97, %r115, 6;
	add.s64 	%rd33, %rd32, %rd27;
	ld.global.f32 	%f64, [%rd33];
	setp.gt.f32 	%p29, %f64, %f63;
	selp.f32 	%f65, %f64, %f63, %p29;
	selp.b32 	%r98, %r97, %r96, %p29;
	add.s32 	%r99, %r115, 7;
	add.s64 	%rd34, %rd33, %rd27;
	ld.global.f32 	%f66, [%rd34];
	setp.gt.f32 	%p30, %f66, %f65;
	selp.f32 	%f84, %f66, %f65, %p30;
	selp.b32 	%r124, %r99, %r98, %p30;
	add.s32 	%r115, %r115, 8;
$L__BB1_9:
	setp.eq.s32 	%p31, %r16, 0;
	@%p31 bra 	$L__BB1_15;
	and.b32  	%r22, %r2, 3;
	setp.lt.u32 	%p32, %r16, 4;
	@%p32 bra 	$L__BB1_12;
	mul.lo.s32 	%r101, %r115, %r40;
	mul.wide.s32 	%rd35, %r101, 4;
	add.s64 	%rd36, %rd1, %rd35;
	ld.global.f32 	%f68, [%rd36];
	setp.gt.f32 	%p33, %f68, %f84;
	selp.f32 	%f69, %f68, %f84, %p33;
	selp.b32 	%r102, %r115, %r124, %p33;
	add.s32 	%r103, %r115, 1;
	mul.wide.s32 	%rd37, %r40, 4;
	add.s64 	%rd38, %rd36, %rd37;
	ld.global.f32 	%f70, [%rd38];
	setp.gt.f32 	%p34, %f70, %f69;
	selp.f32 	%f71, %f70, %f69, %p34;
	selp.b32 	%r104, %r103, %r102, %p34;
	add.s32 	%r105, %r115, 2;
	add.s64 	%rd39, %rd38, %rd37;
	ld.global.f32 	%f72, [%rd39];
	setp.gt.f32 	%p35, %f72, %f71;
	selp.f32 	%f73, %f72, %f71, %p35;
	selp.b32 	%r106, %r105, %r104, %p35;
	add.s32 	%r107, %r115, 3;
	add.s64 	%rd40, %rd39, %rd37;
	ld.global.f32 	%f74, [%rd40];
	setp.gt.f32 	%p36, %f74, %f73;
	selp.f32 	%f84, %f74, %f73, %p36;
	selp.b32 	%r124, %r107, %r106, %p36;
	add.s32 	%r115, %r115, 4;
$L__BB1_12:
	setp.eq.s32 	%p37, %r22, 0;
	@%p37 bra 	$L__BB1_15;
	mul.lo.s32 	%r121, %r115, %r40;
	neg.s32 	%r120, %r22;
$L__BB1_14:
	.pragma "nounroll";
	mul.wide.s32 	%rd41, %r121, 4;
	add.s64 	%rd42, %rd1, %rd41;
	ld.global.f32 	%f75, [%rd42];
	setp.gt.f32 	%p38, %f75, %f84;
	selp.f32 	%f84, %f75, %f84, %p38;
	selp.b32 	%r124, %r115, %r124, %p38;
	add.s32 	%r115, %r115, 1;
	add.s32 	%r121, %r121, %r40;
	add.s32 	%r120, %r120, 1;
	setp.ne.s32 	%p39, %r120, 0;
	@%p39 bra 	$L__BB1_14;
$L__BB1_15:
	cvt.rn.f32.u32 	%f86, %r124;
$L__BB1_16:
	cvta.to.global.u64 	%rd43, %rd3;
	mul.wide.s32 	%rd44, %r1, 4;
	add.s64 	%rd45, %rd43, %rd44;
	st.global.f32 	[%rd45], %f84;
	cvta.to.global.u64 	%rd46, %rd4;
	add.s64 	%rd47, %rd46, %rd44;
	st.global.f32 	[%rd47], %f86;
$L__BB1_17:
	ret;

}
	// .globl	_Z21multiplyElementKernelPfS_S_ii
.visible .entry _Z21multiplyElementKernelPfS_S_ii(
	.param .u64 .ptr .align 1 _Z21multiplyElementKernelPfS_S_ii_param_0,
	.param .u64 .ptr .align 1 _Z21multiplyElementKernelPfS_S_ii_param_1,
	.param .u64 .ptr .align 1 _Z21multiplyElementKernelPfS_S_ii_param_2,
	.param .u32 _Z21multiplyElementKernelPfS_S_ii_param_3,
	.param .u32 _Z21multiplyElementKernelPfS_S_ii_param_4
)
{
	.reg .pred 	%p<2>;
	.reg .b32 	%r<6>;
	.reg .b32 	%f<4>;
	.reg .b64 	%rd<11>;

	ld.param.u64 	%rd1, [_Z21multiplyElementKernelPfS_S_ii_param_0];
	ld.param.u64 	%rd2, [_Z21multiplyElementKernelPfS_S_ii_param_1];
	ld.param.u64 	%rd3, [_Z21multiplyElementKernelPfS_S_ii_param_2];
	ld.param.u32 	%r2, [_Z21multiplyElementKernelPfS_S_ii_param_3];
	ld.param.u32 	%r3, [_Z21multiplyElementKernelPfS_S_ii_param_4];
	mov.u32 	%r4, %ctaid.x;
	mov.u32 	%r5, %tid.x;
	mad.lo.s32 	%r1, %r2, %r4, %r5;
	setp.ge.s32 	%p1, %r1, %r3;
	@%p1 bra 	$L__BB2_2;
	cvta.to.global.u64 	%rd4, %rd1;
	cvta.to.global.u64 	%rd5, %rd2;
	cvta.to.global.u64 	%rd6, %rd3;
	mul.wide.s32 	%rd7, %r1, 4;
	add.s64 	%rd8, %rd4, %rd7;
	ld.global.f32 	%f1, [%rd8];
	add.s64 	%rd9, %rd5, %rd7;
	ld.global.f32 	%f2, [%rd9];
	mul.f32 	%f3, %f1, %f2;
	add.s64 	%rd10, %rd6, %rd7;
	st.global.f32 	[%rd10], %f3;
$L__BB2_2:
	ret;

}
	// .globl	_Z22transformBboxSQDKernelPfS_S_ffS_S_iii
.visible .entry _Z22transformBboxSQDKernelPfS_S_ffS_S_iii(
	.param .u64 .ptr .align 1 _Z22transformBboxSQDKernelPfS_S_ffS_S_iii_param_0,
	.param .u64 .ptr .align 1 _Z22transformBboxSQDKernelPfS_S_ffS_S_iii_param_1,
	.param .u64 .ptr .align 1 _Z22transformBboxSQDKernelPfS_S_ffS_S_iii_param_2,
	.param .f32 _Z22transformBboxSQDKernelPfS_S_ffS_S_iii_param_3,
	.param .f32 _Z22transformBboxSQDKernelPfS_S_ffS_S_iii_param_4,
	.param .u64 .ptr .align 1 _Z22transformBboxSQDKernelPfS_S_ffS_S_iii_param_5,
	.param .u64 .ptr .align 1 _Z22transformBboxSQDKernelPfS_S_ffS_S_iii_param_6,
	.param .u32 _Z22transformBboxSQDKernelPfS_S_ffS_S_iii_param_7,
	.param .u32 _Z22transformBboxSQDKernelPfS_S_ffS_S_iii_param_8,
	.param .u32 _Z22transformBboxSQDKernelPfS_S_ffS_S_iii_param_9
)
{
	.reg .pred 	%p<14>;
	.reg .b32 	%r<12>;
	.reg .b32 	%f<75>;
	.reg .b64 	%rd<29>;
	.reg .b64 	%fd<15>;

	ld.param.u64 	%rd4, [_Z22transformBboxSQDKernelPfS_S_ffS_S_iii_param_0];
	ld.param.u64 	%rd5, [_Z22transformBboxSQDKernelPfS_S_ffS_S_iii_param_1];
	ld.param.u64 	%rd6, [_Z22transformBboxSQDKernelPfS_S_ffS_S_iii_param_2];
	ld.param.f32 	%f24, [_Z22transformBboxSQDKernelPfS_S_ffS_S_iii_param_3];
	ld.param.f32 	%f25, [_Z22transformBboxSQDKernelPfS_S_ffS_S_iii_param_4];
	ld.param.u64 	%rd7, [_Z22transformBboxSQDKernelPfS_S_ffS_S_iii_param_5];
	ld.param.u64 	%rd8, [_Z22transformBboxSQDKernelPfS_S_ffS_S_iii_param_6];
	ld.param.u32 	%r2, [_Z22transformBboxSQDKernelPfS_S_ffS_S_iii_param_7];
	ld.param.u32 	%r3, [_Z22transformBboxSQDKernelPfS_S_ffS_S_iii_param_8];
	ld.param.u32 	%r4, [_Z22transformBboxSQDKernelPfS_S_ffS_S_iii_param_9];
	mov.u32 	%r5, %ctaid.x;
	mov.u32 	%r6, %tid.x;
	mad.lo.s32 	%r1, %r3, %r5, %r6;
	setp.ge.s32 	%p1, %r1, %r4;
	@%p1 bra 	$L__BB3_18;
	cvta.to.global.u64 	%rd9, %rd7;
	cvta.to.global.u64 	%rd10, %rd8;
	cvta.to.global.u64 	%rd11, %rd4;
	cvta.to.global.u64 	%rd12, %rd5;
	div.s32 	%r7, %r1, %r2;
	mul.wide.s32 	%rd13, %r7, 4;
	add.s64 	%rd14, %rd9, %rd13;
	ld.global.f32 	%f1, [%rd14];
	add.s64 	%rd15, %rd10, %rd13;
	ld.global.f32 	%f2, [%rd15];
	div.rn.f32 	%f3, %f24, %f1;
	div.rn.f32 	%f4, %f25, %f2;
	mul.wide.s32 	%rd16, %r1, 4;
	add.s64 	%rd17, %rd11, %rd16;
	ld.global.f32 	%f26, [%rd17];
	mul.wide.s32 	%rd1, %r2, 4;
	add.s64 	%rd18, %rd17, %rd1;
	ld.global.f32 	%f27, [%rd18];
	add.s64 	%rd19, %rd18, %rd1;
	ld.global.f32 	%f5, [%rd19];
	add.s64 	%rd20, %rd19, %rd1;
	ld.global.f32 	%f6, [%rd20];
	add.s64 	%rd21, %rd12, %rd16;
	ld.global.f32 	%f28, [%rd21];
	add.s64 	%rd22, %rd21, %rd1;
	ld.global.f32 	%f29, [%rd22];
	add.s64 	%rd23, %rd22, %rd1;
	ld.global.f32 	%f7, [%rd23];
	add.s64 	%rd24, %rd23, %rd1;
	ld.global.f32 	%f8, [%rd24];
	mul.f32 	%f30, %f26, %f7;
	div.rn.f32 	%f31, %f30, %f1;
	add.f32 	%f9, %f28, %f31;
	mul.f32 	%f32, %f27, %f8;
	div.rn.f32 	%f33, %f32, %f2;
	add.f32 	%f10, %f29, %f33;
	setp.geu.f32 	%p2, %f5, 0f3F800000;
	@%p2 bra 	$L__BB3_3;
	fma.rn.f32 	%f35, %f5, 0f3BBB989D, 0f3F000000;
	cvt.sat.f32.f32 	%f36, %f35;
	mov.f32 	%f37, 0f4B400001;
	mov.f32 	%f38, 0f437C0000;
	fma.rm.f32 	%f39, %f36, %f38, %f37;
	add.f32 	%f40, %f39, 0fCB40007F;
	neg.f32 	%f41, %f40;
	fma.rn.f32 	%f42, %f5, 0f3FB8AA3B, %f41;
	fma.rn.f32 	%f43, %f5, 0f32A57060, %f42;
	mov.b32 	%r8, %f39;
	shl.b32 	%r9, %r8, 23;
	mov.b32 	%f44, %r9;
	ex2.approx.ftz.f32 	%f45, %f43;
	mul.f32 	%f71, %f45, %f44;
	bra.uni 	$L__BB3_4;
$L__BB3_3:
	ld.global.f32 	%f34, [E];
	mul.f32 	%f71, %f5, %f34;
$L__BB3_4:
	mul.f32 	%f46, %f7, %f71;
	div.rn.f32 	%f14, %f46, %f1;
	setp.geu.f32 	%p3, %f6, 0f3F800000;
	@%p3 bra 	$L__BB3_6;
	fma.rn.f32 	%f48, %f6, 0f3BBB989D, 0f3F000000;
	cvt.sat.f32.f32 	%f49, %f48;
	mov.f32 	%f50, 0f4B400001;
	mov.f32 	%f51, 0f437C0000;
	fma.rm.f32 	%f52, %f49, %f51, %f50;
	add.f32 	%f53, %f52, 0fCB40007F;
	neg.f32 	%f54, %f53;
	fma.rn.f32 	%f55, %f6, 0f3FB8AA3B, %f54;
	fma.rn.f32 	%f56, %f6, 0f32A57060, %f55;
	mov.b32 	%r10, %f52;
	shl.b32 	%r11, %r10, 23;
	mov.b32 	%f57, %r11;
	ex2.approx.ftz.f32 	%f58, %f56;
	mul.f32 	%f72, %f58, %f57;
	bra.uni 	$L__BB3_7;
$L__BB3_6:
	ld.global.f32 	%f47, [E];
	mul.f32 	%f72, %f6, %f47;
$L__BB3_7:
	mul.f32 	%f59, %f8, %f72;
	div.rn.f32 	%f60, %f59, %f2;
	cvt.f64.f32 	%fd6, %f9;
	cvt.f64.f32 	%fd7, %f14;
	mul.f64 	%fd8, %fd7, 0d3FE0000000000000;
	setp.lt.f64 	%p4, %fd8, %fd6;
	sub.f64 	%fd9, %fd6, %fd8;
	selp.f64 	%fd10, %fd9, 0d0000000000000000, %p4;
	add.f32 	%f18, %f3, 0fBF800000;
	cvt.f64.f32 	%fd11, %f18;
	setp.lt.f64 	%p5, %fd10, %fd11;
	cvt.rn.f32.f64 	%f61, %fd10;
	selp.f32 	%f62, %f61, %f18, %p5;
	cvta.to.global.u64 	%rd25, %rd6;
	add.s64 	%rd27, %rd25, %rd16;
	st.global.f32 	[%rd27], %f62;
	cvt.f64.f32 	%fd1, %f10;
	cvt.f64.f32 	%fd12, %f60;
	mul.f64 	%fd2, %fd12, 0d3FE0000000000000;
	setp.lt.f64 	%p6, %fd2, %fd1;
	sub.f64 	%fd13, %fd1, %fd2;
	selp.f64 	%fd14, %fd13, 0d0000000000000000, %p6;
	add.f32 	%f19, %f4, 0fBF800000;
	cvt.f64.f32 	%fd3, %f19;
	setp.lt.f64 	%p7, %fd14, %fd3;
	cvt.rn.f32.f64 	%f63, %fd14;
	selp.f32 	%f64, %f63, %f19, %p7;
	add.s64 	%rd2, %rd27, %rd1;
	st.global.f32 	[%rd2], %f64;
	add.f64 	%fd4, %fd8, %fd6;
	setp.geu.f64 	%p8, %fd4, %fd11;
	mov.f32 	%f73, 0f00000000;
	@%p8 bra 	$L__BB3_10;
	setp.gt.f64 	%p10, %fd4, 0d0000000000000000;
	@%p10 bra 	$L__BB3_9;
	bra.uni 	$L__BB3_12;
$L__BB3_9:
	cvt.rn.f32.f64 	%f73, %fd4;
	bra.uni 	$L__BB3_12;
$L__BB3_10:
	setp.gt.f32 	%p9, %f18, 0f00000000;
	@%p9 bra 	$L__BB3_11;
	bra.uni 	$L__BB3_12;
$L__BB3_11:
	mov.f32 	%f73, %f18;
$L__BB3_12:
	add.s64 	%rd3, %rd2, %rd1;
	st.global.f32 	[%rd3], %f73;
	add.f64 	%fd5, %fd2, %fd1;
	setp.geu.f64 	%p11, %fd5, %fd3;
	mov.f32 	%f74, 0f00000000;
	@%p11 bra 	$L__BB3_15;
	setp.gt.f64 	%p13, %fd5, 0d0000000000000000;
	@%p13 bra 	$L__BB3_14;
	bra.uni 	$L__BB3_17;
$L__BB3_14:
	cvt.rn.f32.f64 	%f74, %fd5;
	bra.uni 	$L__BB3_17;
$L__BB3_15:
	setp.gt.f32 	%p12, %f19, 0f00000000;
	@%p12 bra 	$L__BB3_16;
	bra.uni 	$L__BB3_17;
$L__BB3_16:
	mov.f32 	%f74, %f19;
$L__BB3_17:
	add.s64 	%rd28, %rd3, %rd1;
	st.global.f32 	[%rd28], %f74;
$L__BB3_18:
	ret;

}
	// .globl	_Z18pickElementsKernelPfS_Piiii
.visible .entry _Z18pickElementsKernelPfS_Piiii(
	.param .u64 .ptr .align 1 _Z18pickElementsKernelPfS_Piiii_param_0,
	.param .u64 .ptr .align 1 _Z18pickElementsKernelPfS_Piiii_param_1,
	.param .u64 .ptr .align 1 _Z18pickElementsKernelPfS_Piiii_param_2,
	.param .u32 _Z18pickElementsKernelPfS_Piiii_param_3,
	.param .u32 _Z18pickElementsKernelPfS_Piiii_param_4,
	.param .u32 _Z18pickElementsKernelPfS_Piiii_param_5
)
{
	.reg .pred 	%p<11>;
	.reg .b32 	%r<49>;
	.reg .b32 	%f<30>;
	.reg .b64 	%rd<27>;

	ld.param.u64 	%rd7, [_Z18pickElementsKernelPfS_Piiii_param_0];
	ld.param.u64 	%rd8, [_Z18pickElementsKernelPfS_Piiii_param_1];
	ld.param.u64 	%rd6, [_Z18pickElementsKernelPfS_Piiii_param_2];
	ld.param.u32 	%r30, [_Z18pickElementsKernelPfS_Piiii_param_3];
	ld.param.u32 	%r29, [_Z18pickElementsKernelPfS_Piiii_param_4];
	ld.param.u32 	%r31, [_Z18pickElementsKernelPfS_Piiii_param_5];
	cvta.to.global.u64 	%rd1, %rd8;
	cvta.to.global.u64 	%rd2, %rd7;
	mov.u32 	%r32, %ctaid.x;
	mov.u32 	%r33, %tid.x;
	mad.lo.s32 	%r1, %r31, %r32, %r33;
	setp.ge.s32 	%p1, %r1, %r30;
	@%p1 bra 	$L__BB4_14;
	cvta.to.global.u64 	%rd3, %rd6;
	setp.lt.s32 	%p2, %r29, 1;
	@%p2 bra 	$L__BB4_14;
	mul.wide.s32 	%rd9, %r1, 4;
	add.s64 	%rd10, %rd3, %rd9;
	ld.global.u32 	%r35, [%rd10];
	mul.lo.s32 	%r2, %r35, %r29;
	mul.lo.s32 	%r3, %r1, %r29;
	and.b32  	%r4, %r29, 15;
	setp.lt.u32 	%p3, %r29, 16;
	mov.b32 	%r44, 0;
	@%p3 bra 	$L__BB4_5;
	and.b32  	%r44, %r29, 2147483632;
	neg.s32 	%r42, %r44;
	add.s64 	%rd4, %rd2, 32;
	add.s64 	%rd5, %rd1, 32;
	mov.u32 	%r40, %r3;
	mov.u32 	%r41, %r2;
$L__BB4_4:
	.pragma "nounroll";
	mul.wide.s32 	%rd11, %r41, 4;
	add.s64 	%rd12, %rd4, %rd11;
	mul.wide.s32 	%rd13, %r40, 4;
	add.s64 	%rd14, %rd5, %rd13;
	ld.global.f32 	%f1, [%rd12+-32];
	st.global.f32 	[%rd14+-32], %f1;
	ld.global.f32 	%f2, [%rd12+-28];
	st.global.f32 	[%rd14+-28], %f2;
	ld.global.f32 	%f3, [%rd12+-24];
	st.global.f32 	[%rd14+-24], %f3;
	ld.global.f32 	%f4, [%rd12+-20];
	st.global.f32 	[%rd14+-20], %f4;
	ld.global.f32 	%f5, [%rd12+-16];
	st.global.f32 	[%rd14+-16], %f5;
	ld.global.f32 	%f6, [%rd12+-12];
	st.global.f32 	[%rd14+-12], %f6;
	ld.global.f32 	%f7, [%rd12+-8];
	st.global.f32 	[%rd14+-8], %f7;
	ld.global.f32 	%f8, [%rd12+-4];
	st.global.f32 	[%rd14+-4], %f8;
	ld.global.f32 	%f9, [%rd12];
	st.global.f32 	[%rd14], %f9;
	ld.global.f32 	%f10, [%rd12+4];
	st.global.f32 	[%rd14+4], %f10;
	ld.global.f32 	%f11, [%rd12+8];
	st.global.f32 	[%rd14+8], %f11;
	ld.global.f32 	%f12, [%rd12+12];
	st.global.f32 	[%rd14+12], %f12;
	ld.global.f32 	%f13, [%rd12+16];
	st.global.f32 	[%rd14+16], %f13;
	ld.global.f32 	%f14, [%rd12+20];
	st.global.f32 	[%rd14+20], %f14;
	ld.global.f32 	%f15, [%rd12+24];
	st.global.f32 	[%rd14+24], %f15;
	ld.global.f32 	%f16, [%rd12+28];
	st.global.f32 	[%rd14+28], %f16;
	add.s32 	%r42, %r42, 16;
	add.s32 	%r41, %r41, 16;
	add.s32 	%r40, %r40, 16;
	setp.ne.s32 	%p4, %r42, 0;
	@%p4 bra 	$L__BB4_4;
$L__BB4_5:
	setp.eq.s32 	%p5, %r4, 0;
	@%p5 bra 	$L__BB4_14;
	and.b32  	%r14, %r29, 7;
	setp.lt.u32 	%p6, %r4, 8;
	@%p6 bra 	$L__BB4_8;
	add.s32 	%r36, %r44, %r2;
	mul.wide.s32 	%rd15, %r36, 4;
	add.s64 	%rd16, %rd2, %rd15;
	ld.global.f32 	%f17, [%rd16];
	add.s32 	%r37, %r44, %r3;
	mul.wide.s32 	%rd17, %r37, 4;
	add.s64 	%rd18, %rd1, %rd17;
	st.global.f32 	[%rd18], %f17;
	ld.global.f32 	%f18, [%rd16+4];
	st.global.f32 	[%rd18+4], %f18;
	ld.global.f32 	%f19, [%rd16+8];
	st.global.f32 	[%rd18+8], %f19;
	ld.global.f32 	%f20, [%rd16+12];
	st.global.f32 	[%rd18+12], %f20;
	ld.global.f32 	%f21, [%rd16+16];
	st.global.f32 	[%rd18+16], %f21;
	ld.global.f32 	%f22, [%rd16+20];
	st.global.f32 	[%rd18+20], %f22;
	ld.global.f32 	%f23, [%rd16+24];
	st.global.f32 	[%rd18+24], %f23;
	ld.global.f32 	%f24, [%rd16+28];
	st.global.f32 	[%rd18+28], %f24;
	add.s32 	%r44, %r44, 8;
$L__BB4_8:
	setp.eq.s32 	%p7, %r14, 0;
	@%p7 bra 	$L__BB4_14;
	and.b32  	%r17, %r29, 3;
	setp.lt.u32 	%p8, %r14, 4;
	@%p8 bra 	$L__BB4_11;
	add.s32 	%r38, %r44, %r2;
	mul.wide.s32 	%rd19, %r38, 4;
	add.s64 	%rd20, %rd2, %rd19;
	ld.global.f32 	%f25, [%rd20];
	add.s32 	%r39, %r44, %r3;
	mul.wide.s32 	%rd21, %r39, 4;
	add.s64 	%rd22, %rd1, %rd21;
	st.global.f32 	[%rd22], %f25;
	ld.global.f32 	%f26, [%rd20+4];
	st.global.f32 	[%rd22+4], %f26;
	ld.global.f32 	%f27, [%rd20+8];
	st.global.f32 	[%rd22+8], %f27;
	ld.global.f32 	%f28, [%rd20+12];
	st.global.f32 	[%rd22+12], %f28;
	add.s32 	%r44, %r44, 4;
$L__BB4_11:
	setp.eq.s32 	%p9, %r17, 0;
	@%p9 bra 	$L__BB4_14;
	add.s32 	%r48, %r44, %r3;
	add.s32 	%r47, %r44, %r2;
	neg.s32 	%r46, %r17;
$L__BB4_13:
	.pragma "nounroll";
	mul.wide.s32 	%rd23, %r48, 4;
	add.s64 	%rd24, %rd1, %rd23;
	mul.wide.s32 	%rd25, %r47, 4;
	add.s64 	%rd26, %rd2, %rd25;
	ld.global.f32 	%f29, [%rd26];
	st.global.f32 	[%rd24], %f29;
	add.s32 	%r48, %r48, 1;
	add.s32 	%r47, %r47, 1;
	add.s32 	%r46, %r46, 1;
	setp.ne.s32 	%p10, %r46, 0;
	@%p10 bra 	$L__BB4_13;
$L__BB4_14:
	ret;

}


// ===== COMPILED SASS (sm_100) =====

	.target	sm_100

	.elftype	@"ET_EXEC"


//--------------------- .note.nv.tkinfo           --------------------------
	.section	.note.nv.tkinfo,"",@"SHT_NOTE"
	.sectionflags	@"SHF_NOTE_NV_TKINFO"
	.tkinfo
        /*0018*/ 	.word	0x00000002
        /*0030*/ 	.string	""
        /*0030*/ 	.string	"ptxas"
        /*0030*/ 	.string	"Cuda compilation tools, release 13.0, V13.0.88"
        /*0030*/ 	.string	"Build cuda_13.0.r13.0/compiler.36424714_0"
        /*0030*/ 	.string	"-arch sm_100 -m 64 "



//--------------------- .note.nv.cuinfo           --------------------------
	.section	.note.nv.cuinfo,"",@"SHT_NOTE"
	.sectionflags	@"SHF_NOTE_NV_CUINFO"
        /*0018*/ 	.short	0x0002
        /*001a*/ 	.short	0x0064
        /*001c*/ 	.short	0x0082
	.zero		2


//--------------------- .nv.info                  --------------------------
	.section	.nv.info,"",@"SHT_CUDA_INFO"
	.align	4


	//----- nvinfo : EIATTR_REGCOUNT
	.align		4
        /*0000*/ 	.byte	0x04, 0x2f
        /*0002*/ 	.short	(.L_2 - .L_1)
	.align		4
.L_1:
        /*0004*/ 	.word	index@(_Z17sliceTensorKernelPfS_iiii)
        /*0008*/ 	.word	0x0000000c


	//----- nvinfo : EIATTR_FRAME_SIZE
	.align		4
.L_2:
        /*000c*/ 	.byte	0x04, 0x11
        /*000e*/ 	.short	(.L_4 - .L_3)
	.align		4
.L_3:
        /*0010*/ 	.word	index@(_Z17sliceTensorKernelPfS_iiii)
        /*0014*/ 	.word	0x00000000


	//----- nvinfo : EIATTR_REGCOUNT
	.align		4
.L_4:
        /*0018*/ 	.byte	0x04, 0x2f
        /*001a*/ 	.short	(.L_6 - .L_5)
	.align		4
.L_5:
        /*001c*/ 	.word	index@(_Z18reduceArgMaxKernelPfS_S_iiiii)
        /*0020*/ 	.word	0x00000020


	//----- nvinfo : EIATTR_FRAME_SIZE
	.align		4
.L_6:
        /*0024*/ 	.byte	0x04, 0x11
        /*0026*/ 	.short	(.L_8 - .L_7)
	.align		4
.L_7:
        /*0028*/ 	.word	index@(_Z18reduceArgMaxKernelPfS_S_iiiii)
        /*002c*/ 	.word	0x00000000


	//----- nvinfo : EIATTR_REGCOUNT
	.align		4
.L_8:
        /*0030*/ 	.byte	0x04, 0x2f
        /*0032*/ 	.short	(.L_10 - .L_9)
	.align		4
.L_9:
        /*0034*/ 	.word	index@(_Z21multiplyElementKernelPfS_S_ii)
        /*0038*/ 	.word	0x0000000c


	//----- nvinfo : EIATTR_FRAME_SIZE
	.align		4
.L_10:
        /*003c*/ 	.byte	0x04, 0x11
        /*003e*/ 	.short	(.L_12 - .L_11)
	.align		4
.L_11:
        /*0040*/ 	.word	index@(_Z21multiplyElementKernelPfS_S_ii)
        /*0044*/ 	.word	0x00000000


	//----- nvinfo : EIATTR_REGCOUNT
	.align		4
.L_12:
        /*0048*/ 	.byte	0x04, 0x2f
        /*004a*/ 	.short	(.L_14 - .L_13)
	.align		4
.L_13:
        /*004c*/ 	.word	index@(_Z22transformBboxSQDKernelPfS_S_ffS_S_iii)
        /*0050*/ 	.word	0x00000020


	//----- nvinfo : EIATTR_FRAME_SIZE
	.align		4
.L_14:
        /*0054*/ 	.byte	0x04, 0x11
        /*0056*/ 	.short	(.L_16 - .L_15)
	.align		4
.L_15:
        /*0058*/ 	.word	index@($__internal_0_$__cuda_sm3x_div_rn_noftz_f32_slowpath)
        /*005c*/ 	.word	0x00000000


	//----- nvinfo : EIATTR_FRAME_SIZE
	.align		4
.L_16:
        /*0060*/ 	.byte	0x04, 0x11
        /*0062*/ 	.short	(.L_18 - .L_17)
	.align		4
.L_17:
        /*0064*/ 	.word	index@(_Z22transformBboxSQDKernelPfS_S_ffS_S_iii)
        /*0068*/ 	.word	0x00000000


	//----- nvinfo : EIATTR_REGCOUNT
	.align		4
.L_18:
        /*006c*/ 	.byte	0x04, 0x2f
        /*006e*/ 	.short	(.L_20 - .L_19)
	.align		4
.L_19:
        /*0070*/ 	.word	index@(_Z18pickElementsKernelPfS_Piiii)
        /*0074*/ 	.word	0x0000001a


	//----- nvinfo : EIATTR_FRAME_SIZE
	.align		4
.L_20:
        /*0078*/ 	.byte	0x04, 0x11
        /*007a*/ 	.short	(.L_22 - .L_21)
	.align		4
.L_21:
        /*007c*/ 	.word	index@(_Z18pickElementsKernelPfS_Piiii)
        /*0080*/ 	.word	0x00000000


	//----- nvinfo : EIATTR_MIN_STACK_SIZE
	.align		4
.L_22:
        /*0084*/ 	.byte	0x04, 0x12
        /*0086*/ 	.short	(.L_24 - .L_23)
	.align		4
.L_23:
        /*0088*/ 	.word	index@(_Z18pickElementsKernelPfS_Piiii)
        /*008c*/ 	.word	0x00000000


	//----- nvinfo : EIATTR_MIN_STACK_SIZE
	.align		4
.L_24:
        /*0090*/ 	.byte	0x04, 0x12
        /*0092*/ 	.short	(.L_26 - .L_25)
	.align		4
.L_25:
        /*0094*/ 	.word	index@(_Z22transformBboxSQDKernelPfS_S_ffS_S_iii)
        /*0098*/ 	.word	0x00000000


	//----- nvinfo : EIATTR_MIN_STACK_SIZE
	.align		4
.L_26:
        /*009c*/ 	.byte	0x04, 0x12
        /*009e*/ 	.short	(.L_28 - .L_27)
	.align		4
.L_27:
        /*00a0*/ 	.word	index@(_Z21multiplyElementKernelPfS_S_ii)
        /*00a4*/ 	.word	0x00000000


	//----- nvinfo : EIATTR_MIN_STACK_SIZE
	.align		4
.L_28:
        /*00a8*/ 	.byte	0x04, 0x12
        /*00aa*/ 	.short	(.L_30 - .L_29)
	.align		4
.L_29:
        /*00ac*/ 	.word	index@(_Z18reduceArgMaxKernelPfS_S_iiiii)
        /*00b0*/ 	.word	0x00000000


	//----- nvinfo : EIATTR_MIN_STACK_SIZE
	.align		4
.L_30:
        /*00b4*/ 	.byte	0x04, 0x12
        /*00b6*/ 	.short	(.L_32 - .L_31)
	.align		4
.L_31:
        /*00b8*/ 	.word	index@(_Z17sliceTensorKernelPfS_iiii)
        /*00bc*/ 	.word	0x00000000
.L_32:


//--------------------- .nv.compat                --------------------------
	.section	.nv.compat,"",@"SHT_CUDA_COMPAT_INFO"
	.align	4
        /*0000*/ 	.byte	0x02, 0x09, 0x00, 0x00, 0x02, 0x02, 0x01, 0x00, 0x02, 0x05, 0x05, 0x00, 0x03, 0x07, 0x01, 0x01
        /*0010*/ 	.byte	0x02, 0x03, 0x00, 0x00, 0x02, 0x06, 0x01, 0x00, 0x04, 0x0b, 0x08, 0x00, 0x01, 0x00, 0x00, 0x00
        /*0020*/ 	.byte	0x00, 0x00, 0x00, 0x00


//--------------------- .nv.info._Z18pickElementsKernelPfS_Piiii --------------------------
	.section	.nv.info._Z18pickElementsKernelPfS_Piiii,"",@"SHT_CUDA_INFO"
	.sectionflags	@""
	.align	4


	//----- nvinfo : EIATTR_CUDA_API_VERSION
	.align		4
        /*0000*/ 	.byte	0x04, 0x37
        /*0002*/ 	.short	(.L_34 - .L_33)
.L_33:
        /*0004*/ 	.word	0x00000082


	//----- nvinfo : EIATTR_KPARAM_INFO
	.align		4
.L_34:
        /*0008*/ 	.byte	0x04, 0x17
        /*000a*/ 	.short	(.L_36 - .L_35)
.L_35:
        /*000c*/ 	.word	0x00000000
        /*0010*/ 	.short	0x0005
        /*0012*/ 	.short	0x0020
        /*0014*/ 	.byte	0x00, 0xf0, 0x11, 0x00


	//----- nvinfo : EIATTR_KPARAM_INFO
	.align		4
.L_36:
        /*0018*/ 	.byte	0x04, 0x17
        /*001a*/ 	.short	(.L_38 - .L_37)
.L_37:
        /*001c*/ 	.word	0x00000000
        /*0020*/ 	.short	0x0004
        /*0022*/ 	.short	0x001c
        /*0024*/ 	.byte	0x00, 0xf0, 0x11, 0x00


	//----- nvinfo : EIATTR_KPARAM_INFO
	.align		4
.L_38:
        /*0028*/ 	.byte	0x04, 0x17
        /*002a*/ 	.short	(.L_40 - .L_39)
.L_39:
        /*002c*/ 	.word	0x00000000
        /*0030*/ 	.short	0x0003
        /*0032*/ 	.short	0x0018
        /*0034*/ 	.byte	0x00, 0xf0, 0x11, 0x00


	//----- nvinfo : EIATTR_KPARAM_INFO
	.align		4
.L_40:
        /*0038*/ 	.byte	0x04, 0x17
        /*003a*/ 	.short	(.L_42 - .L_41)
.L_41:
        /*003c*/ 	.word	0x00000000
        /*0040*/ 	.short	0x0002
        /*0042*/ 	.short	0x0010
        /*0044*/ 	.byte	0x00, 0xf5, 0x21, 0x00


	//----- nvinfo : EIATTR_KPARAM_INFO
	.align		4
.L_42:
        /*0048*/ 	.byte	0x04, 0x17
        /*004a*/ 	.short	(.L_44 - .L_43)
.L_43:
        /*004c*/ 	.word	0x00000000
        /*0050*/ 	.short	0x0001
        /*0052*/ 	.short	0x0008
        /*0054*/ 	.byte	0x00, 0xf5, 0x21, 0x00


	//----- nvinfo : EIATTR_KPARAM_INFO
	.align		4
.L_44:
        /*0058*/ 	.byte	0x04, 0x17
        /*005a*/ 	.short	(.L_46 - .L_45)
.L_45:
        /*005c*/ 	.word	0x00000000
        /*0060*/ 	.short	0x0000
        /*0062*/ 	.short	0x0000
        /*0064*/ 	.byte	0x00, 0xf5, 0x21, 0x00


	//----- nvinfo : EIATTR_SPARSE_MMA_MASK
	.align		4
.L_46:
        /*0068*/ 	.byte	0x03, 0x50
        /*006a*/ 	.short	0x0000


	//----- nvinfo : EIATTR_MAXREG_COUNT
	.align		4
        /*006c*/ 	.byte	0x03, 0x1b
        /*006e*/ 	.short	0x00ff


	//----- nvinfo : EIATTR_MERCURY_ISA_VERSION
	.align		4
        /*0070*/ 	.byte	0x03, 0x5f
        /*0072*/ 	.short	0x0101


	//----- nvinfo : EIATTR_VRC_CTA_INIT_COUNT
	.align		4
        /*0074*/ 	.byte	0x02, 0x4a
	.zero		1
	.zero		1


	//----- nvinfo : EIATTR_EXIT_INSTR_OFFSETS
	.align		4
        /*0078*/ 	.byte	0x04, 0x1c
        /*007a*/ 	.short	(.L_48 - .L_47)


	//   ....[0]....
.L_47:
        /*007c*/ 	.word	0x00000070


	//   ....[1]....
        /*0080*/ 	.word	0x000000a0


	//   ....[2]....
        /*0084*/ 	.word	0x000004a0


	//   ....[3]....
        /*0088*/ 	.word	0x00000660


	//   ....[4]....
        /*008c*/ 	.word	0x000007a0


	//   ....[5]....
        /*0090*/ 	.word	0x00000890


	//----- nvinfo : EIATTR_CBANK_PARAM_SIZE
	.align		4
.L_48:
        /*0094*/ 	.byte	0x03, 0x19
        /*0096*/ 	.short	0x0024


	//----- nvinfo : EIATTR_PARAM_CBANK
	.align		4
        /*0098*/ 	.byte	0x04, 0x0a
        /*009a*/ 	.short	(.L_50 - .L_49)
	.align		4
.L_49:
        /*009c*/ 	.word	index@(.nv.constant0._Z18pickElementsKernelPfS_Piiii)
        /*00a0*/ 	.short	0x0380
        /*00a2*/ 	.short	0x0024


	//----- nvinfo : EIATTR_SW_WAR
	.align		4
.L_50:
        /*00a4*/ 	.byte	0x04, 0x36
        /*00a6*/ 	.short	(.L_52 - .L_51)
.L_51:
        /*00a8*/ 	.word	0x00000008
.L_52:


//--------------------- .nv.info._Z22transformBboxSQDKernelPfS_S_ffS_S_iii --------------------------
	.section	.nv.info._Z22transformBboxSQDKernelPfS_S_ffS_S_iii,"",@"SHT_CUDA_INFO"
	.sectionflags	@""
	.align	4


	//----- nvinfo : EIATTR_CUDA_API_VERSION
	.align		4
        /*0000*/ 	.byte	0x04, 0x37
        /*0002*/ 	.short	(.L_54 - .L_53)
.L_53:
        /*0004*/ 	.word	0x00000082


	//----- nvinfo : EIATTR_KPARAM_INFO
	.align		4
.L_54:
        /*0008*/ 	.byte	0x04, 0x17
        /*000a*/ 	.short	(.L_56 - .L_55)
.L_55:
        /*000c*/ 	.word	0x00000000
        /*0010*/ 	.short	0x0009
        /*0012*/ 	.short	0x0038
        /*0014*/ 	.byte	0x00, 0xf0, 0x11, 0x00


	//----- nvinfo : EIATTR_KPARAM_INFO
	.align		4
.L_56:
        /*0018*/ 	.byte	0x04, 0x17
        /*001a*/ 	.short	(.L_58 - .L_57)
.L_57:
        /*001c*/ 	.word	0x00000000
        /*0020*/ 	.short	0x0008
        /*0022*/ 	.short	0x0034
        /*0024*/ 	.byte	0x00, 0xf0, 0x11, 0x00


	//----- nvinfo : EIATTR_KPARAM_INFO
	.align		4
.L_58:
        /*0028*/ 	.byte	0x04, 0x17
        /*002a*/ 	.short	(.L_60 - .L_59)
.L_59:
        /*002c*/ 	.word	0x00000000
        /*0030*/ 	.short	0x0007
        /*0032*/ 	.short	0x0030
        /*0034*/ 	.byte	0x00, 0xf0, 0x11, 0x00


	//----- nvinfo : EIATTR_KPARAM_INFO
	.align		4
.L_60:
        /*0038*/ 	.byte	0x04, 0x17
        /*003a*/ 	.short	(.L_62 - .L_61)
.L_61:
        /*003c*/ 	.word	0x00000000
        /*0040*/ 	.short	0x0006
        /*0042*/ 	.short	0x0028
        /*0044*/ 	.byte	0x00, 0xf5, 0x21, 0x00


	//----- nvinfo : EIATTR_KPARAM_INFO
	.align		4
.L_62:
        /*0048*/ 	.byte	0x04, 0x17
        /*004a*/ 	.short	(.L_64 - .L_63)
.L_63:
        /*004c*/ 	.word	0x00000000
        /*0050*/ 	.short	0x0005
        /*0052*/ 	.short	0x0020
        /*0054*/ 	.byte	0x00, 0xf5, 0x21, 0x00


	//----- nvinfo : EIATTR_KPARAM_INFO
	.align		4
.L_64:
        /*0058*/ 	.byte	0x04, 0x17
        /*005a*/ 	.short	(.L_66 - .L_65)
.L_65:
        /*005c*/ 	.word	0x00000000
        /*0060*/ 	.short	0x0004
        /*0062*/ 	.short	0x001c
        /*0064*/ 	.byte	0x00, 0xf0, 0x11, 0x00


	//----- nvinfo : EIATTR_KPARAM_INFO
	.align		4
.L_66:
        /*0068*/ 	.byte	0x04, 0x17
        /*006a*/ 	.short	(.L_68 - .L_67)
.L_67:
        /*006c*/ 	.word	0x00000000
        /*0070*/ 	.short	0x0003
        /*0072*/ 	.short	0x0018
        /*0074*/ 	.byte	0x00, 0xf0, 0x11, 0x00


	//----- nvinfo : EIATTR_KPARAM_INFO
	.align		4
.L_68:
        /*0078*/ 	.byte	0x04, 0x17
        /*007a*/ 	.short	(.L_70 - .L_69)
.L_69:
        /*007c*/ 	.word	0x00000000
        /*0080*/ 	.short	0x0002
        /*0082*/ 	.short	0x0010
        /*0084*/ 	.byte	0x00, 0xf5, 0x21, 0x00


	//----- nvinfo : EIATTR_KPARAM_INFO
	.align		4
.L_70:
        /*0088*/ 	.byte	0x04, 0x17
        /*008a*/ 	.short	(.L_72 - .L_71)
.L_71:
        /*008c*/ 	.word	0x00000000
        /*0090*/ 	.short	0x0001
        /*0092*/ 	.short	0x0008
        /*0094*/ 	.byte	0x00, 0xf5, 0x21, 0x00


	//----- nvinfo : EIATTR_KPARAM_INFO
	.align		4
.L_72:
        /*0098*/ 	.byte	0x04, 0x17
        /*009a*/ 	.short	(.L_74 - .L_73)
.L_73:
        /*009c*/ 	.word	0x00000000
        /*00a0*/ 	.short	0x0000
        /*00a2*/ 	.short	0x0000
        /*00a4*/ 	.byte	0x00, 0xf5, 0x21, 0x00


	//----- nvinfo : EIATTR_SPARSE_MMA_MASK
	.align		4
.L_74:
        /*00a8*/ 	.byte	0x03, 0x50
        /*00aa*/ 	.short	0x0000


	//----- nvinfo : EIATTR_MAXREG_COUNT
	.align		4
        /*00ac*/ 	.byte	0x03, 0x1b
        /*00ae*/ 	.short	0x00ff


	//----- nvinfo : EIATTR_MERCURY_ISA_VERSION
	.align		4
        /*00b0*/ 	.byte	0x03, 0x5f
        /*00b2*/ 	.short	0x0101


	//----- nvinfo : EIATTR_VRC_CTA_INIT_COUNT
	.align		4
        /*00b4*/ 	.byte	0x02, 0x4a
	.zero		1
	.zero		1


	//----- nvinfo : EIATTR_EXIT_INSTR_OFFSETS
	.align		4
        /*00b8*/ 	.byte	0x04, 0x1c
        /*00ba*/ 	.short	(.L_76 - .L_75)


	//   ....[0]....
.L_75:
        /*00bc*/ 	.word	0x00000070


	//   ....[1]....
        /*00c0*/ 	.word	0x00000f40


	//----- nvinfo : EIATTR_CRS_STACK_SIZE
	.align		4
.L_76:
        /*00c4*/ 	.byte	0x04, 0x1e
        /*00c6*/ 	.short	(.L_78 - .L_77)
.L_77:
        /*00c8*/ 	.word	0x00000000


	//----- nvinfo : EIATTR_CBANK_PARAM_SIZE
	.align		4
.L_78:
        /*00cc*/ 	.byte	0x03, 0x19
        /*00ce*/ 	.short	0x003c


	//----- nvinfo : EIATTR_PARAM_CBANK
	.align		4
        /*00d0*/ 	.byte	0x04, 0x0a
        /*00d2*/ 	.short	(.L_80 - .L_79)
	.align		4
.L_79:
        /*00d4*/ 	.word	index@(.nv.constant0._Z22transformBboxSQDKernelPfS_S_ffS_S_iii)
        /*00d8*/ 	.short	0x0380
        /*00da*/ 	.short	0x003c


	//----- nvinfo : EIATTR_SW_WAR
	.align		4
.L_80:
        /*00dc*/ 	.byte	0x04, 0x36
        /*00de*/ 	.short	(.L_82 - .L_81)
.L_81:
        /*00e0*/ 	.word	0x00000008
.L_82:


//--------------------- .nv.info._Z21multiplyElementKernelPfS_S_ii --------------------------
	.section	.nv.info._Z21multiplyElementKernelPfS_S_ii,"",@"SHT_CUDA_INFO"
	.sectionflags	@""
	.align	4


	//----- nvinfo : EIATTR_CUDA_API_VERSION
	.align		4
        /*0000*/ 	.byte	0x04, 0x37
        /*0002*/ 	.short	(.L_84 - .L_83)
.L_83:
        /*0004*/ 	.word	0x00000082


	//----- nvinfo : EIATTR_KPARAM_INFO
	.align		4
.L_84:
        /*0008*/ 	.byte	0x04, 0x17
        /*000a*/ 	.short	(.L_86 - .L_85)
.L_85:
        /*000c*/ 	.word	0x00000000
        /*0010*/ 	.short	0x0004
        /*0012*/ 	.short	0x001c
        /*0014*/ 	.byte	0x00, 0xf0, 0x11, 0x00


	//----- nvinfo : EIATTR_KPARAM_INFO
	.align		4
.L_86:
        /*0018*/ 	.byte	0x04, 0x17
        /*001a*/ 	.short	(.L_88 - .L_87)
.L_87:
        /*001c*/ 	.word	0x00000000
        /*0020*/ 	.short	0x0003
        /*0022*/ 	.short	0x0018
        /*0024*/ 	.byte	0x00, 0xf0, 0x11, 0x00


	//----- nvinfo : EIATTR_KPARAM_INFO
	.align		4
.L_88:
        /*0028*/ 	.byte	0x04, 0x17
        /*002a*/ 	.short	(.L_90 - .L_89)
.L_89:
        /*002c*/ 	.word	0x00000000
        /*0030*/ 	.short	0x0002
        /*0032*/ 	.short	0x0010
        /*0034*/ 	.byte	0x00, 0xf5, 0x21, 0x00


	//----- nvinfo : EIATTR_KPARAM_INFO
	.align		4
.L_90:
        /*0038*/ 	.byte	0x04, 0x17
        /*003a*/ 	.short	(.L_92 - .L_91)
.L_91:
        /*003c*/ 	.word	0x00000000
        /*0040*/ 	.short	0x0001
        /*0042*/ 	.short	0x0008
        /*0044*/ 	.byte	0x00, 0xf5, 0x21, 0x00


	//----- nvinfo : EIATTR_KPARAM_INFO
	.align		4
.L_92:
        /*0048*/ 	.byte	0x04, 0x17
        /*004a*/ 	.short	(.L_94 - .L_93)
.L_93:
        /*004c*/ 	.word	0x00000000
        /*0050*/ 	.short	0x0000
        /*0052*/ 	.short	0x0000
        /*0054*/ 	.byte	0x00, 0xf5, 0x21, 0x00


	//----- nvinfo : EIATTR_SPARSE_MMA_MASK
	.align		4
.L_94:
        /*0058*/ 	.byte	0x03, 0x50
        /*005a*/ 	.short	0x0000


	//----- nvinfo : EIATTR_MAXREG_COUNT
	.align		4
        /*005c*/ 	.byte	0x03, 0x1b
        /*005e*/ 	.short	0x00ff


	//----- nvinfo : EIATTR_MERCURY_ISA_VERSION
	.align		4
        /*0060*/ 	.byte	0x03, 0x5f
        /*0062*/ 	.short	0x0101


	//----- nvinfo : EIATTR_VRC_CTA_INIT_COUNT
	.align		4
        /*0064*/ 	.byte	0x02, 0x4a
	.zero		1
	.zero		1


	//----- nvinfo : EIATTR_EXIT_INSTR_OFFSETS
	.align		4
        /*0068*/ 	.byte	0x04, 0x1c
        /*006a*/ 	.short	(.L_96 - .L_95)


	//   ....[0]....
.L_95:
        /*006c*/ 	.word	0x00000060


	//   ....[1]....
        /*0070*/ 	.word	0x00000120


	//----- nvinfo : EIATTR_CBANK_PARAM_SIZE
	.align		4
.L_96:
        /*0074*/ 	.byte	0x03, 0x19
        /*0076*/ 	.short	0x0020


	//----- nvinfo : EIATTR_PARAM_CBANK
	.align		4
        /*0078*/ 	.byte	0x04, 0x0a
        /*007a*/ 	.short	(.L_98 - .L_97)
	.align		4
.L_97:
        /*007c*/ 	.word	index@(.nv.constant0._Z21multiplyElementKernelPfS_S_ii)
        /*0080*/ 	.short	0x0380
        /*0082*/ 	.short	0x0020


	//----- nvinfo : EIATTR_SW_WAR
	.align		4
.L_98:
        /*0084*/ 	.byte	0x04, 0x36
        /*0086*/ 	.short	(.L_100 - .L_99)
.L_99:
        /*0088*/ 	.word	0x00000008
.L_100:


//--------------------- .nv.info._Z18reduceArgMaxKernelPfS_S_iiiii --------------------------
	.section	.nv.info._Z18reduceArgMaxKernelPfS_S_iiiii,"",@"SHT_CUDA_INFO"
	.sectionflags	@""
	.align	4


	//----- nvinfo : EIATTR_CUDA_API_VERSION
	.align		4
        /*0000*/ 	.byte	0x04, 0x37
        /*0002*/ 	.short	(.L_102 - .L_101)
.L_101:
        /*0004*/ 	.word	0x00000082


	//----- nvinfo : EIATTR_KPARAM_INFO
	.align		4
.L_102:
        /*0008*/ 	.byte	0x04, 0x17
        /*000a*/ 	.short	(.L_104 - .L_103)
.L_103:
        /*000c*/ 	.word	0x00000000
        /*0010*/ 	.short	0x0007
        /*0012*/ 	.short	0x0028
        /*0014*/ 	.byte	0x00, 0xf0, 0x11, 0x00


	//----- nvinfo : EIATTR_KPARAM_INFO
	.align		4
.L_104:
        /*0018*/ 	.byte	0x04, 0x17
        /*001a*/ 	.short	(.L_106 - .L_105)
.L_105:
        /*001c*/ 	.word	0x00000000
        /*0020*/ 	.short	0x0006
        /*0022*/ 	.short	0x0024
        /*0024*/ 	.byte	0x00, 0xf0, 0x11, 0x00


	//----- nvinfo : EIATTR_KPARAM_INFO
	.align		4
.L_106:
        /*0028*/ 	.byte	0x04, 0x17
        /*002a*/ 	.short	(.L_108 - .L_107)
.L_107:
        /*002c*/ 	.word	0x00000000
        /*0030*/ 	.short	0x0005
        /*0032*/ 	.short	0x0020
        /*0034*/ 	.byte	0x00, 0xf0, 0x11, 0x00


	//----- nvinfo : EIATTR_KPARAM_INFO
	.align		4
.L_108:
        /*0038*/ 	.byte	0x04, 0x17
        /*003a*/ 	.short	(.L_110 - .L_109)
.L_109:
        /*003c*/ 	.word	0x00000000
        /*0040*/ 	.short	0x0004
        /*0042*/ 	.short	0x001c
        /*0044*/ 	.byte	0x00, 0xf0, 0x11, 0x00


	//----- nvinfo : EIATTR_KPARAM_INFO
	.align		4
.L_110:
        /*0048*/ 	.byte	0x04, 0x17
        /*004a*/ 	.short	(.L_112 - .L_111)
.L_111:
        /*004c*/ 	.word	0x00000000
        /*0050*/ 	.short	0x0003
        /*0052*/ 	.short	0x0018
        /*0054*/ 	.byte	0x00, 0xf0, 0x11, 0x00


	//----- nvinfo : EIATTR_KPARAM_INFO
	.align		4
.L_112:
        /*0058*/ 	.byte	0x04, 0x17
        /*005a*/ 	.short	(.L_114 - .L_113)
.L_113:
        /*005c*/ 	.word	0x00000000
        /*0060*/ 	.short	0x0002
        /*0062*/ 	.short	0x0010
        /*0064*/ 	.byte	0x00, 0xf5, 0x21, 0x00


	//----- nvinfo : EIATTR_KPARAM_INFO
	.align		4
.L_114:
        /*0068*/ 	.byte	0x04, 0x17
        /*006a*/ 	.short	(.L_116 - .L_115)
.L_115:
        /*006c*/ 	.word	0x00000000
        /*0070*/ 	.short	0x0001
        /*0072*/ 	.short	0x0008
        /*0074*/ 	.byte	0x00, 0xf5, 0x21, 0x00


	//----- nvinfo : EIATTR_KPARAM_INFO
	.align		4
.L_116:
        /*0078*/ 	.byte	0x04, 0x17
        /*007a*/ 	.short	(.L_118 - .L_117)
.L_117:
        /*007c*/ 	.word	0x00000000
        /*0080*/ 	.short	0x0000
        /*0082*/ 	.short	0x0000
        /*0084*/ 	.byte	0x00, 0xf5, 0x21, 0x00


	//----- nvinfo : EIATTR_SPARSE_MMA_MASK
	.align		4
.L_118:
        /*0088*/ 	.byte	0x03, 0x50
        /*008a*/ 	.short	0x0000


	//----- nvinfo : EIATTR_MAXREG_COUNT
	.align		4
        /*008c*/ 	.byte	0x03, 0x1b
        /*008e*/ 	.short	0x00ff


	//----- nvinfo : EIATTR_MERCURY_ISA_VERSION
	.align		4
        /*0090*/ 	.byte	0x03, 0x5f
        /*0092*/ 	.short	0x0101


	//----- nvinfo : EIATTR_VRC_CTA_INIT_COUNT
	.align		4
        /*0094*/ 	.byte	0x02, 0x4a
	.zero		1
	.zero		1


	//----- nvinfo : EIATTR_EXIT_INSTR_OFFSETS
	.align		4
        /*0098*/ 	.byte	0x04, 0x1c
        /*009a*/ 	.short	(.L_120 - .L_119)


	//   ....[0]....
.L_119:
        /*009c*/ 	.word	0x00000070


	//   ....[1]....
        /*00a0*/ 	.word	0x00000eb0


	//----- nvinfo : EIATTR_CBANK_PARAM_SIZE
	.align		4
.L_120:
        /*00a4*/ 	.byte	0x03, 0x19
        /*00a6*/ 	.short	0x002c


	//----- nvinfo : EIATTR_PARAM_CBANK
	.align		4
        /*00a8*/ 	.byte	0x04, 0x0a
        /*00aa*/ 	.short	(.L_122 - .L_121)
	.align		4
.L_121:
        /*00ac*/ 	.word	index@(.nv.constant0._Z18reduceArgMaxKernelPfS_S_iiiii)
        /*00b0*/ 	.short	0x0380
        /*00b2*/ 	.short	0x002c


	//----- nvinfo : EIATTR_SW_WAR
	.align		4
.L_122:
        /*00b4*/ 	.byte	0x04, 0x36
        /*00b6*/ 	.short	(.L_124 - .L_123)
.L_123:
        /*00b8*/ 	.word	0x00000008
.L_124:


//--------------------- .nv.info._Z17sliceTensorKernelPfS_iiii --------------------------
	.section	.nv.info._Z17sliceTensorKernelPfS_iiii,"",@"SHT_CUDA_INFO"
	.sectionflags	@""
	.align	4


	//----- nvinfo : EIATTR_CUDA_API_VERSION
	.align		4
        /*0000*/ 	.byte	0x04, 0x37
        /*0002*/ 	.short	(.L_126 - .L_125)
.L_125:
        /*0004*/ 	.word	0x00000082


	//----- nvinfo : EIATTR_KPARAM_INFO
	.align		4
.L_126:
        /*0008*/ 	.byte	0x04, 0x17
        /*000a*/ 	.short	(.L_128 - .L_127)
.L_127:
        /*000c*/ 	.word	0x00000000
        /*0010*/ 	.short	0x0005
        /*0012*/ 	.short	0x001c
        /*0014*/ 	.byte	0x00, 0xf0, 0x11, 0x00


	//----- nvinfo : EIATTR_KPARAM_INFO
	.align		4
.L_128:
        /*0018*/ 	.byte	0x04, 0x17
        /*001a*/ 	.short	(.L_130 - .L_129)
.L_129:
        /*001c*/ 	.word	0x00000000
        /*0020*/ 	.short	0x0004
        /*0022*/ 	.short	0x0018
        /*0024*/ 	.byte	0x00, 0xf0, 0x11, 0x00


	//----- nvinfo : EIATTR_KPARAM_INFO
	.align		4
.L_130:
        /*0028*/ 	.byte	0x04, 0x17
        /*002a*/ 	.short	(.L_132 - .L_131)
.L_131:
        /*002c*/ 	.word	0x00000000
        /*0030*/ 	.short	0x0003
        /*0032*/ 	.short	0x0014
        /*0034*/ 	.byte	0x00, 0xf0, 0x11, 0x00


	//----- nvinfo : EIATTR_KPARAM_INFO
	.align		4
.L_132:
        /*0038*/ 	.byte	0x04, 0x17
        /*003a*/ 	.short	(.L_134 - .L_133)
.L_133:
        /*003c*/ 	.word	0x00000000
        /*0040*/ 	.short	0x0002
        /*0042*/ 	.short	0x0010
        /*0044*/ 	.byte	0x00, 0xf0, 0x11, 0x00


	//----- nvinfo : EIATTR_KPARAM_INFO
	.align		4
.L_134:
        /*0048*/ 	.byte	0x04, 0x17
        /*004a*/ 	.short	(.L_136 - .L_135)
.L_135:
        /*004c*/ 	.word	0x00000000
        /*0050*/ 	.short	0x0001
        /*0052*/ 	.short	0x0008
        /*0054*/ 	.byte	0x00, 0xf5, 0x21, 0x00


	//----- nvinfo : EIATTR_KPARAM_INFO
	.align		4
.L_136:
        /*0058*/ 	.byte	0x04, 0x17
        /*005a*/ 	.short	(.L_138 - .L_137)
.L_137:
        /*005c*/ 	.word	0x00000000
        /*0060*/ 	.short	0x0000
        /*0062*/ 	.short	0x0000
        /*0064*/ 	.byte	0x00, 0xf5, 0x21, 0x00


	//----- nvinfo : EIATTR_SPARSE_MMA_MASK
	.align		4
.L_138:
        /*0068*/ 	.byte	0x03, 0x50
        /*006a*/ 	.short	0x0000


	//----- nvinfo : EIATTR_MAXREG_COUNT
	.align		4
        /*006c*/ 	.byte	0x03, 0x1b
        /*006e*/ 	.short	0x00ff


	//----- nvinfo : EIATTR_MERCURY_ISA_VERSION
	.align		4
        /*0070*/ 	.byte	0x03, 0x5f
        /*0072*/ 	.short	0x0101


	//----- nvinfo : EIATTR_VRC_CTA_INIT_COUNT
	.align		4
        /*0074*/ 	.byte	0x02, 0x4a
	.zero		1
	.zero		1


	//----- nvinfo : EIATTR_EXIT_INSTR_OFFSETS
	.align		4
        /*0078*/ 	.byte	0x04, 0x1c
        /*007a*/ 	.short	(.L_140 - .L_139)


	//   ....[0]....
.L_139:
        /*007c*/ 	.word	0x00000240


	//----- nvinfo : EIATTR_CBANK_PARAM_SIZE
	.align		4
.L_140:
        /*0080*/ 	.byte	0x03, 0x19
        /*0082*/ 	.short	0x0020


	//----- nvinfo : EIATTR_PARAM_CBANK
	.align		4
        /*0084*/ 	.byte	0x04, 0x0a
        /*0086*/ 	.short	(.L_142 - .L_141)
	.align		4
.L_141:
        /*0088*/ 	.word	index@(.nv.constant0._Z17sliceTensorKernelPfS_iiii)
        /*008c*/ 	.short	0x0380
        /*008e*/ 	.short	0x0020


	//----- nvinfo : EIATTR_SW_WAR
	.align		4
.L_142:
        /*0090*/ 	.byte	0x04, 0x36
        /*0092*/ 	.short	(.L_144 - .L_143)
.L_143:
        /*0094*/ 	.word	0x00000008
.L_144:


//--------------------- .nv.callgraph             --------------------------
	.section	.nv.callgraph,"",@"SHT_CUDA_CALLGRAPH"
	.align	4
	.sectionentsize	8
	.align		4
        /*0000*/ 	.word	0x00000000
	.align		4
        /*0004*/ 	.word	0xffffffff
	.align		4
        /*0008*/ 	.word	0x00000000
	.align		4
        /*000c*/ 	.word	0xfffffffe
	.align		4
        /*0010*/ 	.word	0x00000000
	.align		4
        /*0014*/ 	.word	0xfffffffd
	.align		4
        /*0018*/ 	.word	0x00000000
	.align		4
        /*001c*/ 	.word	0xfffffffc


//--------------------- .nv.constant4             --------------------------
	.section	.nv.constant4,"a",@progbits
	.align	8
	.align		8
.nv.constant4:
        /*0000*/ 	.dword	E


//--------------------- .text._Z18pickElementsKernelPfS_Piiii --------------------------
	.section	.text._Z18pickElementsKernelPfS_Piiii,"ax",@progbits
	.align	128
        .global         _Z18pickElementsKernelPfS_Piiii
        .type           _Z18pickElementsKernelPfS_Piiii,@function
        .size           _Z18pickElementsKernelPfS_Piiii,(.L_x_47 - _Z18pickElementsKernelPfS_Piiii)
        .other          _Z18pickElementsKernelPfS_Piiii,@"STO_CUDA_ENTRY STV_DEFAULT"
_Z18pickElementsKernelPfS_Piiii:
.text._Z18pickElementsKernelPfS_Piiii:
[----:B------:R-:W-:Y:S01]  /*0000*/  LDC R1, c[0x0][0x37c] ;  /* 0x0000df00ff017b82 */ /* 0x000fe20000000800 */
[----:B------:R-:W0:Y:S07]  /*0010*/  S2R R3, SR_TID.X ;  /* 0x0000000000037919 */ /* 0x000e2e0000002100 */
[----:B------:R-:W0:Y:S01]  /*0020*/  S2UR UR4, SR_CTAID.X ;  /* 0x00000000000479c3 */ /* 0x000e220000002500 */
[----:B------:R-:W1:Y:S07]  /*0030*/  LDCU UR5, c[0x0][0x398] ;  /* 0x00007300ff0577ac */ /* 0x000e6e0008000800 */
[----:B------:R-:W0:Y:S02]  /*0040*/  LDC R0, c[0x0][0x3a0] ;  /* 0x0000e800ff007b82 */ /* 0x000e240000000800 */
[----:B0-----:R-:W-:-:S05]  /*0050*/  IMAD R3, R0, UR4, R3 ;  /* 0x0000000400037c24 */ /* 0x001fca000f8e0203 */
[----:B-1----:R-:W-:-:S13]  /*0060*/  ISETP.GE.AND P0, PT, R3, UR5, PT ;  /* 0x0000000503007c0c */ /* 0x002fda000bf06270 */
[----:B------:R-:W-:Y:S05]  /*0070*/  @P0 EXIT ;  /* 0x000000000000094d */ /* 0x000fea0003800000 */
[----:B------:R-:W0:Y:S02]  /*0080*/  LDC R4, c[0x0][0x39c] ;  /* 0x0000e700ff047b82 */ /* 0x000e240000000800 */
[----:B0-----:R-:W-:-:S13]  /*0090*/  ISETP.GE.AND P0, PT, R4, 0x1, PT ;  /* 0x000000010400780c */ /* 0x001fda0003f06270 */
[----:B------:R-:W-:Y:S05]  /*00a0*/  @!P0 EXIT ;  /* 0x000000000000894d */ /* 0x000fea0003800000 */
[----:B------:R-:W0:Y:S01]  /*00b0*/  LDC.64 R6, c[0x0][0x390] ;  /* 0x0000e400ff067b82 */ /* 0x000e220000000a00 */
[----:B------:R-:W1:Y:S01]  /*00c0*/  LDCU.64 UR12, c[0x0][0x358] ;  /* 0x00006b00ff0c77ac */ /* 0x000e620008000a00 */
[----:B0-----:R-:W-:-:S06]  /*00d0*/  IMAD.WIDE R6, R3, 0x4, R6 ;  /* 0x0000000403067825 */ /* 0x001fcc00078e0206 */
[----:B-1----:R-:W2:Y:S01]  /*00e0*/  LDG.E R7, desc[UR12][R6.64] ;  /* 0x0000000c06077981 */ /* 0x002ea2000c1e1900 */
[C---:B------:R-:W-:Y:S01]  /*00f0*/  ISETP.GE.U32.AND P1, PT, R4.reuse, 0x10, PT ;  /* 0x000000100400780c */ /* 0x040fe20003f26070 */
[----:B------:R-:W-:Y:S01]  /*0100*/  IMAD R0, R3, R4, RZ ;  /* 0x0000000403007224 */ /* 0x000fe200078e02ff */
[----:B------:R-:W-:Y:S01]  /*0110*/  LOP3.LUT R5, R4, 0xf, RZ, 0xc0, !PT ;  /* 0x0000000f04057812 */ /* 0x000fe200078ec0ff */
[----:B------:R-:W-:-:S03]  /*0120*/  IMAD.MOV.U32 R3, RZ, RZ, RZ ;  /* 0x000000ffff037224 */ /* 0x000fc600078e00ff */
[----:B------:R-:W-:Y:S01]  /*0130*/  ISETP.NE.AND P0, PT, R5, RZ, PT ;  /* 0x000000ff0500720c */ /* 0x000fe20003f05270 */
[----:B--2---:R-:W-:-:S06]  /*0140*/  IMAD R2, R7, R4, RZ ;  /* 0x0000000407027224 */ /* 0x004fcc00078e02ff */
[----:B------:R-:W-:Y:S06]  /*0150*/  @!P1 BRA `(.L_x_0) ;  /* 0x0000000000d09947 */ /* 0x000fec0003800000 */
[----:B------:R-:W0:Y:S01]  /*0160*/  LDCU.128 UR8, c[0x0][0x380] ;  /* 0x00007000ff0877ac */ /* 0x000e220008000c00 */
[----:B------:R-:W-:Y:S01]  /*0170*/  LOP3.LUT R3, R4, 0x7ffffff0, RZ, 0xc0, !PT ;  /* 0x7ffffff004037812 */ /* 0x000fe200078ec0ff */
[----:B------:R-:W-:Y:S01]  /*0180*/  IMAD.MOV.U32 R10, RZ, RZ, R2 ;  /* 0x000000ffff0a7224 */ /* 0x000fe200078e0002 */
[----:B------:R-:W-:Y:S02]  /*0190*/  MOV R11, R0 ;  /* 0x00000000000b7202 */ /* 0x000fe40000000f00 */
[----:B------:R-:W-:Y:S01]  /*01a0*/  IADD3 R12, PT, PT, -R3, RZ, RZ ;  /* 0x000000ff030c7210 */ /* 0x000fe20007ffe1ff */
[----:B0-----:R-:W-:Y:S02]  /*01b0*/  UIADD3 UR6, UP0, UPT, UR8, 0x20, URZ ;  /* 0x0000002008067890 */ /* 0x001fe4000ff1e0ff */
[----:B------:R-:W-:Y:S02]  /*01c0*/  UIADD3 UR4, UP1, UPT, UR10, 0x20, URZ ;  /* 0x000000200a047890 */ /* 0x000fe4000ff3e0ff */
[----:B------:R-:W-:-:S02]  /*01d0*/  UIADD3.X UR7, UPT, UPT, URZ, UR9, URZ, UP0, !UPT ;  /* 0x00000009ff077290 */ /* 0x000fc400087fe4ff */
[----:B------:R-:W-:-:S12]  /*01e0*/  UIADD3.X UR5, UPT, UPT, URZ, UR11, URZ, UP1, !UPT ;  /* 0x0000000bff057290 */ /* 0x000fd80008ffe4ff */
.L_x_1:
[----:B------:R-:W-:Y:S01]  /*01f0*/  MOV R7, UR7 ;  /* 0x0000000700077c02 */ /* 0x000fe20008000f00 */
[----:B------:R-:W-:-:S04]  /*0200*/  IMAD.U32 R6, RZ, RZ, UR6 ;  /* 0x00000006ff067e24 */ /* 0x000fc8000f8e00ff */
[----:B------:R-:W-:-:S05]  /*0210*/  IMAD.WIDE R6, R10, 0x4, R6 ;  /* 0x000000040a067825 */ /* 0x000fca00078e0206 */
[----:B----4-:R-:W2:Y:S01]  /*0220*/  LDG.E R13, desc[UR12][R6.64+-0x20] ;  /* 0xffffe00c060d7981 */ /* 0x010ea2000c1e1900 */
[----:B------:R-:W-:Y:S01]  /*0230*/  MOV R9, UR5 ;  /* 0x0000000500097c02 */ /* 0x000fe20008000f00 */
[----:B------:R-:W-:-:S04]  /*0240*/  IMAD.U32 R8, RZ, RZ, UR4 ;  /* 0x00000004ff087e24 */ /* 0x000fc8000f8e00ff */
[----:B------:R-:W-:-:S05]  /*0250*/  IMAD.WIDE R8, R11, 0x4, R8 ;  /* 0x000000040b087825 */ /* 0x000fca00078e0208 */
[----:B--2---:R0:W-:Y:S04]  /*0260*/  STG.E desc[UR12][R8.64+-0x20], R13 ;  /* 0xffffe00d08007986 */ /* 0x0041e8000c10190c */
[----:B------:R-:W2:Y:S04]  /*0270*/  LDG.E R15, desc[UR12][R6.64+-0x1c] ;  /* 0xffffe40c060f7981 */ /* 0x000ea8000c1e1900 */
[----:B--2---:R1:W-:Y:S04]  /*0280*/  STG.E desc[UR12][R8.64+-0x1c], R15 ;  /* 0xffffe40f08007986 */ /* 0x0043e8000c10190c */
[----:B------:R-:W2:Y:S04]  /*0290*/  LDG.E R17, desc[UR12][R6.64+-0x18] ;  /* 0xffffe80c06117981 */ /* 0x000ea8000c1e1900 */
[----:B--2---:R2:W-:Y:S04]  /*02a0*/  STG.E desc[UR12][R8.64+-0x18], R17 ;  /* 0xffffe81108007986 */ /* 0x0045e8000c10190c */
[----:B------:R-:W3:Y:S04]  /*02b0*/  LDG.E R19, desc[UR12][R6.64+-0x14] ;  /* 0xffffec0c06137981 */ /* 0x000ee8000c1e1900 */
[----:B---3--:R3:W-:Y:S04]  /*02c0*/  STG.E desc[UR12][R8.64+-0x14], R19 ;  /* 0xffffec1308007986 */ /* 0x0087e8000c10190c */
[----:B------:R-:W4:Y:S04]  /*02d0*/  LDG.E R21, desc[UR12][R6.64+-0x10] ;  /* 0xfffff00c06157981 */ /* 0x000f28000c1e1900 */
[----:B----4-:R4:W-:Y:S04]  /*02e0*/  STG.E desc[UR12][R8.64+-0x10], R21 ;  /* 0xfffff01508007986 */ /* 0x0109e8000c10190c */
[----:B------:R-:W5:Y:S04]  /*02f0*/  LDG.E R23, desc[UR12][R6.64+-0xc] ;  /* 0xfffff40c06177981 */ /* 0x000f68000c1e1900 */
[----:B-----5:R5:W-:Y:S04]  /*0300*/  STG.E desc[UR12][R8.64+-0xc], R23 ;  /* 0xfffff41708007986 */ /* 0x020be8000c10190c */
[----:B0-----:R-:W2:Y:S04]  /*0310*/  LDG.E R13, desc[UR12][R6.64+-0x8] ;  /* 0xfffff80c060d7981 */ /* 0x001ea8000c1e1900 */
[----:B--2---:R0:W-:Y:S04]  /*0320*/  STG.E desc[UR12][R8.64+-0x8], R13 ;  /* 0xfffff80d08007986 */ /* 0x0041e8000c10190c */
[----:B-1----:R-:W2:Y:S04]  /*0330*/  LDG.E R15, desc[UR12][R6.64+-0x4] ;  /* 0xfffffc0c060f7981 */ /* 0x002ea8000c1e1900 */
[----:B--2---:R1:W-:Y:S04]  /*0340*/  STG.E desc[UR12][R8.64+-0x4], R15 ;  /* 0xfffffc0f08007986 */ /* 0x0043e8000c10190c */
[----:B------:R-:W2:Y:S04]  /*0350*/  LDG.E R17, desc[UR12][R6.64] ;  /* 0x0000000c06117981 */ /* 0x000ea8000c1e1900 */
[----:B--2---:R2:W-:Y:S04]  /*0360*/  STG.E desc[UR12][R8.64], R17 ;  /* 0x0000001108007986 */ /* 0x0045e8000c10190c */
[----:B---3--:R-:W3:Y:S04]  /*0370*/  LDG.E R19, desc[UR12][R6.64+0x4] ;  /* 0x0000040c06137981 */ /* 0x008ee8000c1e1900 */
[----:B---3--:R3:W-:Y:S04]  /*0380*/  STG.E desc[UR12][R8.64+0x4], R19 ;  /* 0x0000041308007986 */ /* 0x0087e8000c10190c */
[----:B----4-:R-:W4:Y:S04]  /*0390*/  LDG.E R21, desc[UR12][R6.64+0x8] ;  /* 0x0000080c06157981 */ /* 0x010f28000c1e1900 */
[----:B----4-:R4:W-:Y:S04]  /*03a0*/  STG.E desc[UR12][R8.64+0x8], R21 ;  /* 0x0000081508007986 */ /* 0x0109e8000c10190c */
[----:B-----5:R-:W5:Y:S04]  /*03b0*/  LDG.E R23, desc[UR12][R6.64+0xc] ;  /* 0x00000c0c06177981 */ /* 0x020f68000c1e1900 */
[----:B-----5:R4:W-:Y:S04]  /*03c0*/  STG.E desc[UR12][R8.64+0xc], R23 ;  /* 0x00000c1708007986 */ /* 0x0209e8000c10190c */
[----:B0-----:R-:W5:Y:S04]  /*03d0*/  LDG.E R13, desc[UR12][R6.64+0x10] ;  /* 0x0000100c060d7981 */ /* 0x001f68000c1e1900 */
[----:B-----5:R4:W-:Y:S04]  /*03e0*/  STG.E desc[UR12][R8.64+0x10], R13 ;  /* 0x0000100d08007986 */ /* 0x0209e8000c10190c */
[----:B-1----:R-:W5:Y:S04]  /*03f0*/  LDG.E R15, desc[UR12][R6.64+0x14] ;  /* 0x0000140c060f7981 */ /* 0x002f68000c1e1900 */
[----:B-----5:R4:W-:Y:S04]  /*0400*/  STG.E desc[UR12][R8.64+0x14], R15 ;  /* 0x0000140f08007986 */ /* 0x0209e8000c10190c */
[----:B--2---:R-:W2:Y:S01]  /*0410*/  LDG.E R17, desc[UR12][R6.64+0x18] ;  /* 0x0000180c06117981 */ /* 0x004ea2000c1e1900 */
[----:B------:R-:W-:-:S05]  /*0420*/  VIADD R12, R12, 0x10 ;  /* 0x000000100c0c7836 */ /* 0x000fca0000000000 */
[----:B------:R-:W-:Y:S01]  /*0430*/  ISETP.NE.AND P1, PT, R12, RZ, PT ;  /* 0x000000ff0c00720c */ /* 0x000fe20003f25270 */
[----:B--2---:R4:W-:Y:S04]  /*0440*/  STG.E desc[UR12][R8.64+0x18], R17 ;  /* 0x0000181108007986 */ /* 0x0049e8000c10190c */
[----:B---3--:R-:W2:Y:S01]  /*0450*/  LDG.E R19, desc[UR12][R6.64+0x1c] ;  /* 0x00001c0c06137981 */ /* 0x008ea2000c1e1900 */
[----:B------:R-:W-:Y:S01]  /*0460*/  IADD3 R10, PT, PT, R10, 0x10, RZ ;  /* 0x000000100a0a7810 */ /* 0x000fe20007ffe0ff */
[----:B------:R-:W-:Y:S02]  /*0470*/  VIADD R11, R11, 0x10 ;  /* 0x000000100b0b7836 */ /* 0x000fe40000000000 */
[----:B--2---:R4:W-:Y:S04]  /*0480*/  STG.E desc[UR12][R8.64+0x1c], R19 ;  /* 0x00001c1308007986 */ /* 0x0049e8000c10190c */
[----:B------:R-:W-:Y:S05]  /*0490*/  @P1 BRA `(.L_x_1) ;  /* 0xfffffffc00541947 */ /* 0x000fea000383ffff */
.L_x_0:
[----:B------:R-:W-:Y:S05]  /*04a0*/  @!P0 EXIT ;  /* 0x000000000000894d */ /* 0x000fea0003800000 */
[----:B------:R-:W-:Y:S02]  /*04b0*/  ISETP.GE.U32.AND P0, PT, R5, 0x8, PT ;  /* 0x000000080500780c */ /* 0x000fe40003f06070 */
[----:B------:R-:W-:-:S04]  /*04c0*/  LOP3.LUT R12, R4, 0x7, RZ, 0xc0, !PT ;  /* 0x00000007040c7812 */ /* 0x000fc800078ec0ff */
[----:B------:R-:W-:-:S07]  /*04d0*/  ISETP.NE.AND P1, PT, R12, RZ, PT ;  /* 0x000000ff0c00720c */ /* 0x000fce0003f25270 */
[----:B------:R-:W-:Y:S06]  /*04e0*/  @!P0 BRA `(.L_x_2) ;  /* 0x00000000005c8947 */ /* 0x000fec0003800000 */
[----:B------:R-:W0:Y:S01]  /*04f0*/  LDC.64 R6, c[0x0][0x380] ;  /* 0x0000e000ff067b82 */ /* 0x000e220000000a00 */
[----:B------:R-:W-:-:S07]  /*0500*/  IADD3 R5, PT, PT, R2, R3, RZ ;  /* 0x0000000302057210 */ /* 0x000fce0007ffe0ff */
[----:B----4-:R-:W1:Y:S01]  /*0510*/  LDC.64 R8, c[0x0][0x388] ;  /* 0x0000e200ff087b82 */ /* 0x010e620000000a00 */
[----:B0-----:R-:W-:-:S05]  /*0520*/  IMAD.WIDE R6, R5, 0x4, R6 ;  /* 0x0000000405067825 */ /* 0x001fca00078e0206 */
[----:B------:R-:W2:Y:S01]  /*0530*/  LDG.E R5, desc[UR12][R6.64] ;  /* 0x0000000c06057981 */ /* 0x000ea2000c1e1900 */
[----:B------:R-:W-:-:S04]  /*0540*/  IMAD.IADD R11, R0, 0x1, R3 ;  /* 0x00000001000b7824 */ /* 0x000fc800078e0203 */
[----:B-1----:R-:W-:-:S05]  /*0550*/  IMAD.WIDE R8, R11, 0x4, R8 ;  /* 0x000000040b087825 */ /* 0x002fca00078e0208 */
[----:B--2---:R0:W-:Y:S04]  /*0560*/  STG.E desc[UR12][R8.64], R5 ;  /* 0x0000000508007986 */ /* 0x0041e8000c10190c */
[----:B------:R-:W2:Y:S04]  /*0570*/  LDG.E R11, desc[UR12][R6.64+0x4] ;  /* 0x0000040c060b7981 */ /* 0x000ea8000c1e1900 */
[----:B--2---:R1:W-:Y:S04]  /*0580*/  STG.E desc[UR12][R8.64+0x4], R11 ;  /* 0x0000040b08007986 */ /* 0x0043e8000c10190c */
[----:B------:R-:W2:Y:S04]  /*0590*/  LDG.E R13, desc[UR12][R6.64+0x8] ;  /* 0x0000080c060d7981 */ /* 0x000ea8000c1e1900 */
[----:B--2---:R2:W-:Y:S04]  /*05a0*/  STG.E desc[UR12][R8.64+0x8], R13 ;  /* 0x0000080d08007986 */ /* 0x0045e8000c10190c */
[----:B------:R-:W3:Y:S04]  /*05b0*/  LDG.E R15, desc[UR12][R6.64+0xc] ;  /* 0x00000c0c060f7981 */ /* 0x000ee8000c1e1900 */
[----:B---3--:R2:W-:Y:S04]  /*05c0*/  STG.E desc[UR12][R8.64+0xc], R15 ;  /* 0x00000c0f08007986 */ /* 0x0085e8000c10190c */
[----:B------:R-:W3:Y:S04]  /*05d0*/  LDG.E R17, desc[UR12][R6.64+0x10] ;  /* 0x0000100c06117981 */ /* 0x000ee8000c1e1900 */
[----:B---3--:R2:W-:Y:S04]  /*05e0*/  STG.E desc[UR12][R8.64+0x10], R17 ;  /* 0x0000101108007986 */ /* 0x0085e8000c10190c */
[----:B------:R-:W3:Y:S04]  /*05f0*/  LDG.E R19, desc[UR12][R6.64+0x14] ;  /* 0x0000140c06137981 */ /* 0x000ee8000c1e1900 */
[----:B---3--:R2:W-:Y:S04]  /*0600*/  STG.E desc[UR12][R8.64+0x14], R19 ;  /* 0x0000141308007986 */ /* 0x0085e8000c10190c */
[----:B0-----:R-:W3:Y:S04]  /*0610*/  LDG.E R5, desc[UR12][R6.64+0x18] ;  /* 0x0000180c06057981 */ /* 0x001ee8000c1e1900 */
[----:B---3--:R2:W-:Y:S04]  /*0620*/  STG.E desc[UR12][R8.64+0x18], R5 ;  /* 0x0000180508007986 */ /* 0x0085e8000c10190c */
[----:B-1----:R-:W3:Y:S01]  /*0630*/  LDG.E R11, desc[UR12][R6.64+0x1c] ;  /* 0x00001c0c060b7981 */ /* 0x002ee2000c1e1900 */
[----:B------:R-:W-:-:S03]  /*0640*/  IADD3 R3, PT, PT, R3, 0x8, RZ ;  /* 0x0000000803037810 */ /* 0x000fc60007ffe0ff */
[----:B---3--:R2:W-:Y:S04]  /*0650*/  STG.E desc[UR12][R8.64+0x1c], R11 ;  /* 0x00001c0b08007986 */ /* 0x0085e8000c10190c */
.L_x_2:
[----:B------:R-:W-:Y:S05]  /*0660*/  @!P1 EXIT ;  /* 0x000000000000994d */ /* 0x000fea0003800000 */
[----:B------:R-:W-:Y:S02]  /*0670*/  ISETP.GE.U32.AND P0, PT, R12, 0x4, PT ;  /* 0x000000040c00780c */ /* 0x000fe40003f06070 */
[----:B------:R-:W-:-:S04]  /*0680*/  LOP3.LUT R10, R4, 0x3, RZ, 0xc0, !PT ;  /* 0x00000003040a7812 */ /* 0x000fc800078ec0ff */
[----:B------:R-:W-:-:S07]  /*0690*/  ISETP.NE.AND P1, PT, R10, RZ, PT ;  /* 0x000000ff0a00720c */ /* 0x000fce0003f25270 */
[----:B------:R-:W-:Y:S06]  /*06a0*/  @!P0 BRA `(.L_x_3) ;  /* 0x00000000003c8947 */ /* 0x000fec0003800000 */
[----:B--2---:R-:W0:Y:S01]  /*06b0*/  LDC.64 R4, c[0x0][0x380] ;  /* 0x0000e000ff047b82 */ /* 0x004e220000000a00 */
[----:B------:R-:W-:-:S04]  /*06c0*/  IMAD.IADD R7, R2, 0x1, R3 ;  /* 0x0000000102077824 */ /* 0x000fc800078e0203 */
[----:B0-----:R-:W-:-:S03]  /*06d0*/  IMAD.WIDE R4, R7, 0x4, R4 ;  /* 0x0000000407047825 */ /* 0x001fc600078e0204 */
[----:B------:R-:W0:Y:S02]  /*06e0*/  LDC.64 R6, c[0x0][0x388] ;  /* 0x0000e200ff067b82 */ /* 0x000e240000000a00 */
[----:B----4-:R-:W2:Y:S01]  /*06f0*/  LDG.E R9, desc[UR12][R4.64] ;  /* 0x0000000c04097981 */ /* 0x010ea2000c1e1900 */
[----:B------:R-:W-:-:S05]  /*0700*/  IADD3 R11, PT, PT, R0, R3, RZ ;  /* 0x00000003000b7210 */ /* 0x000fca0007ffe0ff */
[----:B0-----:R-:W-:-:S05]  /*0710*/  IMAD.WIDE R6, R11, 0x4, R6 ;  /* 0x000000040b067825 */ /* 0x001fca00078e0206 */
[----:B--2---:R0:W-:Y:S04]  /*0720*/  STG.E desc[UR12][R6.64], R9 ;  /* 0x0000000906007986 */ /* 0x0041e8000c10190c */
[----:B------:R-:W2:Y:S04]  /*0730*/  LDG.E R11, desc[UR12][R4.64+0x4] ;  /* 0x0000040c040b7981 */ /* 0x000ea8000c1e1900 */
[----:B--2---:R0:W-:Y:S04]  /*0740*/  STG.E desc[UR12][R6.64+0x4], R11 ;  /* 0x0000040b06007986 */ /* 0x0041e8000c10190c */
[----:B------:R-:W2:Y:S04]  /*0750*/  LDG.E R13, desc[UR12][R4.64+0x8] ;  /* 0x0000080c040d7981 */ /* 0x000ea8000c1e1900 */
[----:B--2---:R0:W-:Y:S04]  /*0760*/  STG.E desc[UR12][R6.64+0x8], R13 ;  /* 0x0000080d06007986 */ /* 0x0041e8000c10190c */
[----:B------:R-:W2:Y:S01]  /*0770*/  LDG.E R15, desc[UR12][R4.64+0xc] ;  /* 0x00000c0c040f7981 */ /* 0x000ea2000c1e1900 */
[----:B------:R-:W-:-:S03]  /*0780*/  VIADD R3, R3, 0x4 ;  /* 0x0000000403037836 */ /* 0x000fc60000000000 */
[----:B--2---:R0:W-:Y:S04]  /*0790*/  STG.E desc[UR12][R6.64+0xc], R15 ;  /* 0x00000c0f06007986 */ /* 0x0041e8000c10190c */
.L_x_3:
[----:B------:R-:W-:Y:S05]  /*07a0*/  @!P1 EXIT ;  /* 0x000000000000994d */ /* 0x000fea0003800000 */
[----:B0-2-4-:R-:W0:Y:S01]  /*07b0*/  LDC.64 R8, c[0x0][0x380] ;  /* 0x0000e000ff087b82 */ /* 0x015e220000000a00 */
[----:B------:R-:W-:Y:S01]  /*07c0*/  IADD3 R11, PT, PT, R0, R3, RZ ;  /* 0x00000003000b7210 */ /* 0x000fe20007ffe0ff */
[----:B------:R-:W-:Y:S01]  /*07d0*/  IMAD.IADD R13, R2, 0x1, R3 ;  /* 0x00000001020d7824 */ /* 0x000fe200078e0203 */
[----:B------:R-:W-:-:S05]  /*07e0*/  IADD3 R10, PT, PT, -R10, RZ, RZ ;  /* 0x000000ff0a0a7210 */ /* 0x000fca0007ffe1ff */
[----:B------:R-:W1:Y:S02]  /*07f0*/  LDC.64 R6, c[0x0][0x388] ;  /* 0x0000e200ff067b82 */ /* 0x000e640000000a00 */
.L_x_4:
[----:B0-2---:R-:W-:-:S06]  /*0800*/  IMAD.WIDE R4, R13, 0x4, R8 ;  /* 0x000000040d047825 */ /* 0x005fcc00078e0208 */
[----:B------:R-:W2:Y:S01]  /*0810*/  LDG.E R5, desc[UR12][R4.64] ;  /* 0x0000000c04057981 */ /* 0x000ea2000c1e1900 */
[----:B------:R-:W-:Y:S02]  /*0820*/  VIADD R10, R10, 0x1 ;  /* 0x000000010a0a7836 */ /* 0x000fe40000000000 */
[C---:B-1----:R-:W-:Y:S01]  /*0830*/  IMAD.WIDE R2, R11.reuse, 0x4, R6 ;  /* 0x000000040b027825 */ /* 0x042fe200078e0206 */
[----:B------:R-:W-:Y:S02]  /*0840*/  IADD3 R11, PT, PT, R11, 0x1, RZ ;  /* 0x000000010b0b7810 */ /* 0x000fe40007ffe0ff */
[----:B------:R-:W-:Y:S01]  /*0850*/  ISETP.NE.AND P0, PT, R10, RZ, PT ;  /* 0x000000ff0a00720c */ /* 0x000fe20003f05270 */
[----:B------:R-:W-:Y:S01]  /*0860*/  VIADD R13, R13, 0x1 ;  /* 0x000000010d0d7836 */ /* 0x000fe20000000000 */
[----:B--2---:R2:W-:Y:S11]  /*0870*/  STG.E desc[UR12][R2.64], R5 ;  /* 0x0000000502007986 */ /* 0x0045f6000c10190c */
[----:B------:R-:W-:Y:S05]  /*0880*/  @P0 BRA `(.L_x_4) ;  /* 0xfffffffc00dc0947 */ /* 0x000fea000383ffff */
[----:B------:R-:W-:Y:S05]  /*0890*/  EXIT ;  /* 0x000000000000794d */ /* 0x000fea0003800000 */
.L_x_5:
[----:B------:R-:W-:-:S00]  /*08a0*/  BRA `(.L_x_5) ;  /* 0xfffffffc00fc7947 */ /* 0x000fc0000383ffff */
[----:B------:R-:W-:-:S00]  /*08b0*/  NOP ;  /* 0x0000000000007918 */ /* 0x000fc00000000000 */
        /* <DEDUP_REMOVED lines=12> */
.L_x_47:


//--------------------- .text._Z22transformBboxSQDKernelPfS_S_ffS_S_iii --------------------------
	.section	.text._Z22transformBboxSQDKernelPfS_S_ffS_S_iii,"ax",@progbits
	.align	128
        .global         _Z22transformBboxSQDKernelPfS_S_ffS_S_iii
        .type           _Z22transformBboxSQDKernelPfS_S_ffS_S_iii,@function
        .size           _Z22transformBboxSQDKernelPfS_S_ffS_S_iii,(.L_x_46 - _Z22transformBboxSQDKernelPfS_S_ffS_S_iii)
        .other          _Z22transformBboxSQDKernelPfS_S_ffS_S_iii,@"STO_CUDA_ENTRY STV_DEFAULT"
_Z22transformBboxSQDKernelPfS_S_ffS_S_iii:
.text._Z22transformBboxSQDKernelPfS_S_ffS_S_iii:
        /* <DEDUP_REMOVED lines=8> */
[----:B------:R-:W0:Y:S01]  /*0080*/  LDC R6, c[0x0][0x3b0] ;  /* 0x0000ec00ff067b82 */ /* 0x000e220000000800 */
[----:B------:R-:W-:Y:S01]  /*0090*/  IABS R8, R25 ;  /* 0x0000001900087213 */ /* 0x000fe20000000000 */
[----:B------:R-:W1:Y:S01]  /*00a0*/  LDCU.64 UR4, c[0x0][0x358] ;  /* 0x00006b00ff0477ac */ /* 0x000e620008000a00 */
[----:B------:R-:W2:Y:S01]  /*00b0*/  LDCU UR6, c[0x0][0x398] ;  /* 0x00007300ff0677ac */ /* 0x000ea20008000800 */
[----:B0-----:R-:W-:-:S04]  /*00c0*/  IABS R5, R6 ;  /* 0x0000000600057213 */ /* 0x001fc80000000000 */
[----:B------:R-:W0:Y:S08]  /*00d0*/  I2F.RP R0, R5 ;  /* 0x0000000500007306 */ /* 0x000e300000209400 */
[----:B0-----:R-:W0:Y:S02]  /*00e0*/  MUFU.RCP R0, R0 ;  /* 0x0000000000007308 */ /* 0x001e240000001000 */
[----:B0-----:R-:W-:-:S06]  /*00f0*/  IADD3 R2, PT, PT, R0, 0xffffffe, RZ ;  /* 0x0ffffffe00027810 */ /* 0x001fcc0007ffe0ff */
[----:B------:R0:W3:Y:S02]  /*0100*/  F2I.FTZ.U32.TRUNC.NTZ R3, R2 ;  /* 0x0000000200037305 */ /* 0x0000e4000021f000 */
[----:B0-----:R-:W-:Y:S02]  /*0110*/  HFMA2 R2, -RZ, RZ, 0, 0 ;  /* 0x00000000ff027431 */ /* 0x001fe400000001ff */
[----:B---3--:R-:W-:-:S04]  /*0120*/  IMAD.MOV R4, RZ, RZ, -R3 ;  /* 0x000000ffff047224 */ /* 0x008fc800078e0a03 */
[----:B------:R-:W-:-:S04]  /*0130*/  IMAD R7, R4, R5, RZ ;  /* 0x0000000504077224 */ /* 0x000fc800078e02ff */
[----:B------:R-:W-:-:S06]  /*0140*/  IMAD.HI.U32 R3, R3, R7, R2 ;  /* 0x0000000703037227 */ /* 0x000fcc00078e0002 */
[----:B------:R-:W-:Y:S02]  /*0150*/  IMAD.HI.U32 R4, R3, R8, RZ ;  /* 0x0000000803047227 */ /* 0x000fe400078e00ff */
[----:B------:R-:W0:Y:S02]  /*0160*/  LDC.64 R2, c[0x0][0x3a0] ;  /* 0x0000e800ff027b82 */ /* 0x000e240000000a00 */
[----:B------:R-:W-:-:S04]  /*0170*/  IMAD.MOV R0, RZ, RZ, -R4 ;  /* 0x000000ffff007224 */ /* 0x000fc800078e0a04 */
[----:B------:R-:W-:-:S05]  /*0180*/  IMAD R0, R5, R0, R8 ;  /* 0x0000000005007224 */ /* 0x000fca00078e0208 */
[----:B------:R-:W-:-:S13]  /*0190*/  ISETP.GT.U32.AND P2, PT, R5, R0, PT ;  /* 0x000000000500720c */ /* 0x000fda0003f44070 */
[-C--:B------:R-:W-:Y:S01]  /*01a0*/  @!P2 IADD3 R0, PT, PT, R0, -R5.reuse, RZ ;  /* 0x800000050000a210 */ /* 0x080fe20007ffe0ff */
[----:B------:R-:W-:Y:S01]  /*01b0*/  @!P2 VIADD R4, R4, 0x1 ;  /* 0x000000010404a836 */ /* 0x000fe20000000000 */
[----:B------:R-:W-:Y:S02]  /*01c0*/  ISETP.NE.AND P2, PT, R6, RZ, PT ;  /* 0x000000ff0600720c */ /* 0x000fe40003f45270 */
[----:B------:R-:W-:Y:S02]  /*01d0*/  ISETP.GE.U32.AND P0, PT, R0, R5, PT ;  /* 0x000000050000720c */ /* 0x000fe40003f06070 */
[----:B------:R-:W-:-:S04]  /*01e0*/  LOP3.LUT R0, R25, R6, RZ, 0x3c, !PT ;  /* 0x0000000619007212 */ /* 0x000fc800078e3cff */
[----:B------:R-:W-:-:S07]  /*01f0*/  ISETP.GE.AND P1, PT, R0, RZ, PT ;  /* 0x000000ff0000720c */ /* 0x000fce0003f26270 */
[----:B------:R-:W-:-:S06]  /*0200*/  @P0 IADD3 R4, PT, PT, R4, 0x1, RZ ;  /* 0x0000000104040810 */ /* 0x000fcc0007ffe0ff */
[----:B------:R-:W-:Y:S01]  /*0210*/  @!P1 IMAD.MOV R4, RZ, RZ, -R4 ;  /* 0x000000ffff049224 */ /* 0x000fe200078e0a04 */
[----:B------:R-:W-:Y:S02]  /*0220*/  @!P2 LOP3.LUT R4, RZ, R6, RZ, 0x33, !PT ;  /* 0x00000006ff04a212 */ /* 0x000fe400078e33ff */
[----:B------:R-:W3:Y:S03]  /*0230*/  LDC.64 R6, c[0x0][0x3a8] ;  /* 0x0000ea00ff067b82 */ /* 0x000ee60000000a00 */
[----:B0-----:R-:W-:-:S05]  /*0240*/  IMAD.WIDE R2, R4, 0x4, R2 ;  /* 0x0000000404027825 */ /* 0x001fca00078e0202 */
[----:B-1----:R-:W4:Y:S01]  /*0250*/  LDG.E R5, desc[UR4][R2.64] ;  /* 0x0000000402057981 */ /* 0x002f22000c1e1900 */
[----:B---3--:R-:W-:-:S05]  /*0260*/  IMAD.WIDE R6, R4, 0x4, R6 ;  /* 0x0000000404067825 */ /* 0x008fca00078e0206 */
[----:B------:R0:W5:Y:S01]  /*0270*/  LDG.E R4, desc[UR4][R6.64] ;  /* 0x0000000406047981 */ /* 0x000162000c1e1900 */
[----:B--2---:R-:W-:Y:S01]  /*0280*/  MOV R10, UR6 ;  /* 0x00000006000a7c02 */ /* 0x004fe20008000f00 */
[----:B------:R-:W-:Y:S01]  /*0290*/  BSSY.RECONVERGENT B0, `(.L_x_6) ;  /* 0x000000f000007945 */ /* 0x000fe20003800200 */
[----:B----4-:R-:W1:Y:S08]  /*02a0*/  MUFU.RCP R0, R5 ;  /* 0x0000000500007308 */ /* 0x010e700000001000 */
[----:B------:R-:W2:Y:S01]  /*02b0*/  FCHK P0, R10, R5 ;  /* 0x000000050a007302 */ /* 0x000ea20000000000 */
[----:B-1----:R-:W-:-:S04]  /*02c0*/  FFMA R9, -R5, R0, 1 ;  /* 0x3f80000005097423 */ /* 0x002fc80000000100 */
[----:B------:R-:W-:-:S04]  /*02d0*/  FFMA R0, R0, R9, R0 ;  /* 0x0000000900007223 */ /* 0x000fc80000000000 */
[----:B------:R-:W-:-:S04]  /*02e0*/  FFMA R8, R0, UR6, RZ ;  /* 0x0000000600087c23 */ /* 0x000fc800080000ff */
[----:B------:R-:W-:-:S04]  /*02f0*/  FFMA R3, -R5, R8, UR6 ;  /* 0x0000000605037e23 */ /* 0x000fc80008000108 */
[----:B------:R-:W-:Y:S01]  /*0300*/  FFMA R0, R0, R3, R8 ;  /* 0x0000000300007223 */ /* 0x000fe20000000008 */
[----:B0-2---:R-:W-:Y:S06]  /*0310*/  @!P0 BRA `(.L_x_7) ;  /* 0x0000000000188947 */ /* 0x005fec0003800000 */
[----:B------:R-:W0:Y:S01]  /*0320*/  LDCU UR6, c[0x0][0x398] ;  /* 0x00007300ff0677ac */ /* 0x000e220008000800 */
[----:B------:R-:W-:Y:S01]  /*0330*/  IMAD.MOV.U32 R3, RZ, RZ, R5 ;  /* 0x000000ffff037224 */ /* 0x000fe200078e0005 */
[----:B------:R-:W-:Y:S02]  /*0340*/  MOV R13, 0x370 ;  /* 0x00000370000d7802 */ /* 0x000fe40000000f00 */
[----:B0-----:R-:W-:-:S07]  /*0350*/  MOV R2, UR6 ;  /* 0x0000000600027c02 */ /* 0x001fce0008000f00 */
[----:B-----5:R-:W-:Y:S05]  /*0360*/  CALL.REL.NOINC `($__internal_0_$__cuda_sm3x_div_rn_noftz_f32_slowpath) ;  /* 0x0000000800f87944 */ /* 0x020fea0003c00000 */
[----:B------:R-:W-:-:S07]  /*0370*/  IMAD.MOV.U32 R0, RZ, RZ, R16 ;  /* 0x000000ffff007224 */ /* 0x000fce00078e0010 */
.L_x_7:
[----:B------:R-:W-:Y:S05]  /*0380*/  BSYNC.RECONVERGENT B0 ;  /* 0x0000000000007941 */ /* 0x000fea0003800200 */
.L_x_6:
[----:B------:R-:W0:Y:S01]  /*0390*/  LDCU UR6, c[0x0][0x39c] ;  /* 0x00007380ff0677ac */ /* 0x000e220008000800 */
[----:B-----5:R-:W1:Y:S01]  /*03a0*/  MUFU.RCP R3, R4 ;  /* 0x0000000400037308 */ /* 0x020e620000001000 */
[----:B------:R-:W-:Y:S01]  /*03b0*/  BSSY.RECONVERGENT B0, `(.L_x_8) ;  /* 0x000000f000007945 */ /* 0x000fe20003800200 */
[----:B0-----:R-:W-:Y:S01]  /*03c0*/  MOV R7, UR6 ;  /* 0x0000000600077c02 */ /* 0x001fe20008000f00 */
[----:B-1----:R-:W-:-:S05]  /*03d0*/  FFMA R20, -R4, R3, 1 ;  /* 0x3f80000004147423 */ /* 0x002fca0000000103 */
[----:B------:R-:W0:Y:S01]  /*03e0*/  FCHK P0, R7, R4 ;  /* 0x0000000407007302 */ /* 0x000e220000000000 */
[----:B------:R-:W-:-:S04]  /*03f0*/  FFMA R20, R3, R20, R3 ;  /* 0x0000001403147223 */ /* 0x000fc80000000003 */
[----:B------:R-:W-:-:S04]  /*0400*/  FFMA R3, R20, UR6, RZ ;  /* 0x0000000614037c23 */ /* 0x000fc800080000ff */
[----:B------:R-:W-:-:S04]  /*0410*/  FFMA R2, -R4, R3, UR6 ;  /* 0x0000000604027e23 */ /* 0x000fc80008000103 */
[----:B------:R-:W-:Y:S01]  /*0420*/  FFMA R20, R20, R2, R3 ;  /* 0x0000000214147223 */ /* 0x000fe20000000003 */
[----:B0-----:R-:W-:Y:S06]  /*0430*/  @!P0 BRA `(.L_x_9) ;  /* 0x0000000000188947 */ /* 0x001fec0003800000 */
[----:B------:R-:W0:Y:S01]  /*0440*/  LDCU UR6, c[0x0][0x39c] ;  /* 0x00007380ff0677ac */ /* 0x000e220008000800 */
[----:B------:R-:W-:Y:S01]  /*0450*/  IMAD.MOV.U32 R3, RZ, RZ, R4 ;  /* 0x000000ffff037224 */ /* 0x000fe200078e0004 */
[----:B------:R-:W-:Y:S02]  /*0460*/  MOV R13, 0x490 ;  /* 0x00000490000d7802 */ /* 0x000fe40000000f00 */
[----:B0-----:R-:W-:-:S07]  /*0470*/  MOV R2, UR6 ;  /* 0x0000000600027c02 */ /* 0x001fce0008000f00 */
[----:B------:R-:W-:Y:S05]  /*0480*/  CALL.REL.NOINC `($__internal_0_$__cuda_sm3x_div_rn_noftz_f32_slowpath) ;  /* 0x0000000800b07944 */ /* 0x000fea0003c00000 */
[----:B------:R-:W-:-:S07]  /*0490*/  IMAD.MOV.U32 R20, RZ, RZ, R16 ;  /* 0x000000ffff147224 */ /* 0x000fce00078e0010 */
.L_x_9:
[----:B------:R-:W-:Y:S05]  /*04a0*/  BSYNC.RECONVERGENT B0 ;  /* 0x0000000000007941 */ /* 0x000fea0003800200 */
.L_x_8:
[----:B------:R-:W0:Y:S08]  /*04b0*/  LDC.64 R12, c[0x0][0x388] ;  /* 0x0000e200ff0c7b82 */ /* 0x000e300000000a00 */
[----:B------:R-:W1:Y:S08]  /*04c0*/  LDC R7, c[0x0][0x3b0] ;  /* 0x0000ec00ff077b82 */ /* 0x000e700000000800 */
[----:B------:R-:W2:Y:S01]  /*04d0*/  LDC.64 R22, c[0x0][0x380] ;  /* 0x0000e000ff167b82 */ /* 0x000ea20000000a00 */
[----:B0-----:R-:W-:-:S04]  /*04e0*/  IMAD.WIDE R12, R25, 0x4, R12 ;  /* 0x00000004190c7825 */ /* 0x001fc800078e020c */
[C---:B-1----:R-:W-:Y:S02]  /*04f0*/  IMAD.WIDE R10, R7.reuse, 0x4, R12 ;  /* 0x00000004070a7825 */ /* 0x042fe400078e020c */
[----:B------:R-:W5:Y:S02]  /*0500*/  LDG.E R12, desc[UR4][R12.64] ;  /* 0x000000040c0c7981 */ /* 0x000f64000c1e1900 */
[----:B------:R-:W-:Y:S02]  /*0510*/  IMAD.WIDE R2, R7, 0x4, R10 ;  /* 0x0000000407027825 */ /* 0x000fe400078e020a */
[----:B------:R-:W5:Y:S02]  /*0520*/  LDG.E R10, desc[UR4][R10.64] ;  /* 0x000000040a0a7981 */ /* 0x000f64000c1e1900 */
[----:B--2---:R-:W-:Y:S02]  /*0530*/  IMAD.WIDE R22, R25, 0x4, R22 ;  /* 0x0000000419167825 */ /* 0x004fe400078e0216 */
[----:B------:R0:W2:Y:S04]  /*0540*/  LDG.E R8, desc[UR4][R2.64] ;  /* 0x0000000402087981 */ /* 0x0000a8000c1e1900 */
[----:B------:R-:W2:Y:S01]  /*0550*/  LDG.E R21, desc[UR4][R22.64] ;  /* 0x0000000416157981 */ /* 0x000ea2000c1e1900 */
[----:B------:R-:W-:-:S05]  /*0560*/  IMAD.WIDE R26, R7, 0x4, R22 ;  /* 0x00000004071a7825 */ /* 0x000fca00078e0216 */
[----:B------:R-:W5:Y:S01]  /*0570*/  LDG.E R9, desc[UR4][R26.64] ;  /* 0x000000041a097981 */ /* 0x000f62000c1e1900 */
[C---:B------:R-:W-:Y:S01]  /*0580*/  IMAD.WIDE R18, R7.reuse, 0x4, R26 ;  /* 0x0000000407127825 */ /* 0x040fe200078e021a */
[----:B------:R-:W0:Y:S01]  /*0590*/  MUFU.RCP R24, R5 ;  /* 0x0000000500187308 */ /* 0x000e220000001000 */
[----:B------:R-:W-:Y:S03]  /*05a0*/  BSSY.RECONVERGENT B0, `(.L_x_10) ;  /* 0x0000013000007945 */ /* 0x000fe60003800200 */
[----:B------:R1:W5:Y:S01]  /*05b0*/  LDG.E R15, desc[UR4][R18.64] ;  /* 0x00000004120f7981 */ /* 0x000362000c1e1900 */
[----:B------:R-:W-:-:S04]  /*05c0*/  IMAD.WIDE R16, R7, 0x4, R18 ;  /* 0x0000000407107825 */ /* 0x000fc800078e0212 */
[----:B------:R-:W-:Y:S01]  /*05d0*/  IMAD.WIDE R6, R7, 0x4, R2 ;  /* 0x0000000407067825 */ /* 0x000fe200078e0202 */
[----:B------:R3:W5:Y:S05]  /*05e0*/  LDG.E R14, desc[UR4][R16.64] ;  /* 0x00000004100e7981 */ /* 0x00076a000c1e1900 */
[----:B------:R3:W5:Y:S01]  /*05f0*/  LDG.E R6, desc[UR4][R6.64] ;  /* 0x0000000406067981 */ /* 0x000762000c1e1900 */
[----:B0-----:R-:W-:-:S04]  /*0600*/  FFMA R3, -R5, R24, 1 ;  /* 0x3f80000005037423 */ /* 0x001fc80000000118 */
[----:B------:R-:W-:Y:S01]  /*0610*/  FFMA R2, R24, R3, R24 ;  /* 0x0000000318027223 */ /* 0x000fe20000000018 */
[----:B--2---:R-:W-:-:S04]  /*0620*/  FMUL R22, R21, R8 ;  /* 0x0000000815167220 */ /* 0x004fc80000400000 */
[----:B------:R-:W0:Y:S01]  /*0630*/  FCHK P0, R22, R5 ;  /* 0x0000000516007302 */ /* 0x000e220000000000 */
[----:B------:R-:W-:-:S04]  /*0640*/  FFMA R3, R2, R22, RZ ;  /* 0x0000001602037223 */ /* 0x000fc800000000ff */
[----:B-1----:R-:W-:-:S04]  /*0650*/  FFMA R18, -R5, R3, R22 ;  /* 0x0000000305127223 */ /* 0x002fc80000000116 */
[----:B------:R-:W-:Y:S01]  /*0660*/  FFMA R3, R2, R18, R3 ;  /* 0x0000001202037223 */ /* 0x000fe20000000003 */
[----:B0--3--:R-:W-:Y:S06]  /*0670*/  @!P0 BRA `(.L_x_11) ;  /* 0x0000000000148947 */ /* 0x009fec0003800000 */
[----:B------:R-:W-:Y:S01]  /*0680*/  MOV R2, R22 ;  /* 0x0000001600027202 */ /* 0x000fe20000000f00 */
[----:B------:R-:W-:Y:S01]  /*0690*/  IMAD.MOV.U32 R3, RZ, RZ, R5 ;  /* 0x000000ffff037224 */ /* 0x000fe200078e0005 */
[----:B------:R-:W-:-:S07]  /*06a0*/  MOV R13, 0x6c0 ;  /* 0x000006c0000d7802 */ /* 0x000fce0000000f00 */
[----:B-----5:R-:W-:Y:S05]  /*06b0*/  CALL.REL.NOINC `($__internal_0_$__cuda_sm3x_div_rn_noftz_f32_slowpath) ;  /* 0x0000000800247944 */ /* 0x020fea0003c00000 */
[----:B------:R-:W-:-:S07]  /*06c0*/  MOV R3, R16 ;  /* 0x0000001000037202 */ /* 0x000fce0000000f00 */
.L_x_11:
[----:B------:R-:W-:Y:S05]  /*06d0*/  BSYNC.RECONVERGENT B0 ;  /* 0x0000000000007941 */ /* 0x000fea0003800200 */
.L_x_10:
[----:B------:R-:W0:Y:S01]  /*06e0*/  MUFU.RCP R7, R4 ;  /* 0x0000000400077308 */ /* 0x000e220000001000 */
[----:B-----5:R-:W-:Y:S01]  /*06f0*/  FMUL R9, R9, R6 ;  /* 0x0000000609097220 */ /* 0x020fe20000400000 */
[----:B------:R-:W-:Y:S01]  /*0700*/  BSSY.RECONVERGENT B0, `(.L_x_12) ;  /* 0x000000e000007945 */ /* 0x000fe20003800200 */
[----:B------:R-:W-:-:S05]  /*0710*/  FADD R11, R12, R3 ;  /* 0x000000030c0b7221 */ /* 0x000fca0000000000 */
[----:B------:R-:W1:Y:S01]  /*0720*/  FCHK P0, R9, R4 ;  /* 0x0000000409007302 */ /* 0x000e620000000000 */
[----:B0-----:R-:W-:-:S04]  /*0730*/  FFMA R2, -R4, R7, 1 ;  /* 0x3f80000004027423 */ /* 0x001fc80000000107 */
[----:B------:R-:W-:-:S04]  /*0740*/  FFMA R2, R7, R2, R7 ;  /* 0x0000000207027223 */ /* 0x000fc80000000007 */
[----:B------:R-:W-:-:S04]  /*0750*/  FFMA R7, R2, R9, RZ ;  /* 0x0000000902077223 */ /* 0x000fc800000000ff */
[----:B------:R-:W-:-:S04]  /*0760*/  FFMA R16, -R4, R7, R9 ;  /* 0x0000000704107223 */ /* 0x000fc80000000109 */
[----:B------:R-:W-:Y:S01]  /*0770*/  FFMA R7, R2, R16, R7 ;  /* 0x0000001002077223 */ /* 0x000fe20000000007 */
[----:B-1----:R-:W-:Y:S06]  /*0780*/  @!P0 BRA `(.L_x_13) ;  /* 0x0000000000148947 */ /* 0x002fec0003800000 */
[----:B------:R-:W-:Y:S01]  /*0790*/  MOV R2, R9 ;  /* 0x0000000900027202 */ /* 0x000fe20000000f00 */
[----:B------:R-:W-:Y:S01]  /*07a0*/  IMAD.MOV.U32 R3, RZ, RZ, R4 ;  /* 0x000000ffff037224 */ /* 0x000fe200078e0004 */
[----:B------:R-:W-:-:S07]  /*07b0*/  MOV R13, 0x7d0 ;  /* 0x000007d0000d7802 */ /* 0x000fce0000000f00 */
[----:B------:R-:W-:Y:S05]  /*07c0*/  CALL.REL.NOINC `($__internal_0_$__cuda_sm3x_div_rn_noftz_f32_slowpath) ;  /* 0x0000000400e07944 */ /* 0x000fea0003c00000 */
[----:B------:R-:W-:-:S07]  /*07d0*/  MOV R7, R16 ;  /* 0x0000001000077202 */ /* 0x000fce0000000f00 */
.L_x_13:
[----:B------:R-:W-:Y:S05]  /*07e0*/  BSYNC.RECONVERGENT B0 ;  /* 0x0000000000007941 */ /* 0x000fea0003800200 */
.L_x_12:
[----:B------:R-:W-:-:S13]  /*07f0*/  FSETP.GEU.AND P0, PT, R15, 1, PT ;  /* 0x3f8000000f00780b */ /* 0x000fda0003f0e000 */
[----:B------:R-:W0:Y:S02]  /*0800*/  @P0 LDC.64 R2, c[0x4][RZ] ;  /* 0x01000000ff020b82 */ /* 0x000e240000000a00 */
[----:B0-----:R0:W2:Y:S01]  /*0810*/  @P0 LDG.E R2, desc[UR4][R2.64] ;  /* 0x0000000402020981 */ /* 0x0010a2000c1e1900 */
[----:B------:R-:W-:Y:S01]  /*0820*/  @!P0 MOV R12, 0x3bbb989d ;  /* 0x3bbb989d000c8802 */ /* 0x000fe20000000f00 */
[----:B------:R-:W-:Y:S01]  /*0830*/  @!P0 IMAD.MOV.U32 R16, RZ, RZ, 0x437c0000 ;  /* 0x437c0000ff108424 */ /* 0x000fe200078e00ff */
[----:B------:R-:W-:Y:S01]  /*0840*/  BSSY.RECONVERGENT B0, `(.L_x_14) ;  /* 0x0000019000007945 */ /* 0x000fe20003800200 */
[----:B------:R-:W-:Y:S02]  /*0850*/  FADD R7, R10, R7 ;  /* 0x000000070a077221 */ /* 0x000fe40000000000 */
[----:B------:R-:W-:-:S04]  /*0860*/  @!P0 FFMA.SAT R9, R15, R12, 0.5 ;  /* 0x3f0000000f098423 */ /* 0x000fc8000000200c */
[----:B------:R-:W-:Y:S02]  /*0870*/  @!P0 FFMA.RM R9, R9, R16, 12582913 ;  /* 0x4b40000109098423 */ /* 0x000fe40000004010 */
[----:B------:R-:W0:Y:S02]  /*0880*/  MUFU.RCP R16, R5 ;  /* 0x0000000500107308 */ /* 0x000e240000001000 */
[C---:B------:R-:W-:Y:S01]  /*0890*/  @!P0 FADD R12, R9.reuse, -12583039 ;  /* 0xcb40007f090c8421 */ /* 0x040fe20000000000 */
[----:B------:R-:W-:-:S03]  /*08a0*/  @!P0 SHF.L.U32 R9, R9, 0x17, RZ ;  /* 0x0000001709098819 */ /* 0x000fc600000006ff */
[----:B------:R-:W-:-:S04]  /*08b0*/  @!P0 FFMA R12, R15, 1.4426950216293334961, -R12 ;  /* 0x3fb8aa3b0f0c8823 */ /* 0x000fc8000000080c */
[----:B------:R-:W-:-:S06]  /*08c0*/  @!P0 FFMA R12, R15, 1.925963033500011079e-08, R12 ;  /* 0x32a570600f0c8823 */ /* 0x000fcc000000000c */
[----:B------:R-:W1:Y:S01]  /*08d0*/  @!P0 MUFU.EX2 R12, R12 ;  /* 0x0000000c000c8308 */ /* 0x000e620000000800 */
[----:B0-----:R-:W-:Y:S01]  /*08e0*/  FFMA R3, -R5, R16, 1 ;  /* 0x3f80000005037423 */ /* 0x001fe20000000110 */
[----:B-1----:R-:W-:Y:S01]  /*08f0*/  @!P0 FMUL R9, R9, R12 ;  /* 0x0000000c09098220 */ /* 0x002fe20000400000 */
[----:B--2---:R-:W-:Y:S02]  /*0900*/  @P0 FMUL R9, R15, R2 ;  /* 0x000000020f090220 */ /* 0x004fe40000400000 */
[----:B------:R-:W-:Y:S02]  /*0910*/  FFMA R2, R16, R3, R16 ;  /* 0x0000000310027223 */ /* 0x000fe40000000010 */
[----:B------:R-:W-:-:S04]  /*0920*/  FMUL R8, R8, R9 ;  /* 0x0000000908087220 */ /* 0x000fc80000400000 */
[----:B------:R-:W0:Y:S01]  /*0930*/  FCHK P0, R8, R5 ;  /* 0x0000000508007302 */ /* 0x000e220000000000 */
[----:B------:R-:W-:-:S04]  /*0940*/  FFMA R22, R2, R8, RZ ;  /* 0x0000000802167223 */ /* 0x000fc800000000ff */
[----:B------:R-:W-:-:S04]  /*0950*/  FFMA R3, -R5, R22, R8 ;  /* 0x0000001605037223 */ /* 0x000fc80000000108 */
[----:B------:R-:W-:Y:S01]  /*0960*/  FFMA R22, R2, R3, R22 ;  /* 0x0000000302167223 */ /* 0x000fe20000000016 */
[----:B0-----:R-:W-:Y:S06]  /*0970*/  @!P0 BRA `(.L_x_15) ;  /* 0x0000000000148947 */ /* 0x001fec0003800000 */
[----:B------:R-:W-:Y:S01]  /*0980*/  MOV R2, R8 ;  /* 0x0000000800027202 */ /* 0x000fe20000000f00 */
[----:B------:R-:W-:Y:S01]  /*0990*/  IMAD.MOV.U32 R3, RZ, RZ, R5 ;  /* 0x000000ffff037224 */ /* 0x000fe200078e0005 */
[----:B------:R-:W-:-:S07]  /*09a0*/  MOV R13, 0x9c0 ;  /* 0x000009c0000d7802 */ /* 0x000fce0000000f00 */
[----:B------:R-:W-:Y:S05]  /*09b0*/  CALL.REL.NOINC `($__internal_0_$__cuda_sm3x_div_rn_noftz_f32_slowpath) ;  /* 0x0000000400647944 */ /* 0x000fea0003c00000 */
[----:B------:R-:W-:-:S07]  /*09c0*/  MOV R22, R16 ;  /* 0x0000001000167202 */ /* 0x000fce0000000f00 */
.L_x_15:
[----:B------:R-:W-:Y:S05]  /*09d0*/  BSYNC.RECONVERGENT B0 ;  /* 0x0000000000007941 */ /* 0x000fea0003800200 */
.L_x_14:
[----:B------:R-:W-:-:S13]  /*09e0*/  FSETP.GEU.AND P0, PT, R14, 1, PT ;  /* 0x3f8000000e00780b */ /* 0x000fda0003f0e000 */
[----:B------:R-:W0:Y:S02]  /*09f0*/  @P0 LDC.64 R2, c[0x4][RZ] ;  /* 0x01000000ff020b82 */ /* 0x000e240000000a00 */
[----:B0-----:R0:W2:Y:S01]  /*0a00*/  @P0 LDG.E R3, desc[UR4][R2.64] ;  /* 0x0000000402030981 */ /* 0x0010a2000c1e1900 */
[----:B------:R-:W-:Y:S01]  /*0a10*/  @!P0 MOV R5, 0x3bbb989d ;  /* 0x3bbb989d00058802 */ /* 0x000fe20000000f00 */
[----:B------:R-:W-:Y:S01]  /*0a20*/  @!P0 IMAD.MOV.U32 R8, RZ, RZ, 0x437c0000 ;  /* 0x437c0000ff088424 */ /* 0x000fe200078e00ff */
[----:B------:R-:W0:Y:S01]  /*0a30*/  MUFU.RCP R13, R4 ;  /* 0x00000004000d7308 */ /* 0x000e220000001000 */
[----:B------:R-:W-:Y:S02]  /*0a40*/  BSSY.RECONVERGENT B0, `(.L_x_16) ;  /* 0x0000017000007945 */ /* 0x000fe40003800200 */
[----:B------:R-:W-:-:S04]  /*0a50*/  @!P0 FFMA.SAT R5, R14, R5, 0.5 ;  /* 0x3f0000000e058423 */ /* 0x000fc80000002005 */
[----:B------:R-:W-:-:S04]  /*0a60*/  @!P0 FFMA.RM R5, R5, R8, 12582913 ;  /* 0x4b40000105058423 */ /* 0x000fc80000004008 */
[C---:B------:R-:W-:Y:S01]  /*0a70*/  @!P0 FADD R9, R5.reuse, -12583039 ;  /* 0xcb40007f05098421 */ /* 0x040fe20000000000 */
[----:B------:R-:W-:-:S03]  /*0a80*/  @!P0 SHF.L.U32 R5, R5, 0x17, RZ ;  /* 0x0000001705058819 */ /* 0x000fc600000006ff */
[----:B------:R-:W-:Y:S01]  /*0a90*/  @!P0 FFMA R9, R14, 1.4426950216293334961, -R9 ;  /* 0x3fb8aa3b0e098823 */ /* 0x000fe20000000809 */
[----:B0-----:R-:W-:-:S03]  /*0aa0*/  FFMA R2, -R4, R13, 1 ;  /* 0x3f80000004027423 */ /* 0x001fc6000000010d */
[----:B------:R-:W-:Y:S01]  /*0ab0*/  @!P0 FFMA R9, R14, 1.925963033500011079e-08, R9 ;  /* 0x32a570600e098823 */ /* 0x000fe20000000009 */
[----:B------:R-:W-:-:S03]  /*0ac0*/  FFMA R2, R13, R2, R13 ;  /* 0x000000020d027223 */ /* 0x000fc6000000000d */
[----:B------:R-:W0:Y:S02]  /*0ad0*/  @!P0 MUFU.EX2 R8, R9 ;  /* 0x0000000900088308 */ /* 0x000e240000000800 */
[----:B0-----:R-:W-:Y:S01]  /*0ae0*/  @!P0 FMUL R5, R5, R8 ;  /* 0x0000000805058220 */ /* 0x001fe20000400000 */
[----:B--2---:R-:W-:-:S04]  /*0af0*/  @P0 FMUL R5, R14, R3 ;  /* 0x000000030e050220 */ /* 0x004fc80000400000 */
        /* <DEDUP_REMOVED lines=11> */
.L_x_17:
[----:B------:R-:W-:Y:S05]  /*0bb0*/  BSYNC.RECONVERGENT B0 ;  /* 0x0000000000007941 */ /* 0x000fea0003800200 */
.L_x_16:
[----:B------:R0:W1:Y:S01]  /*0bc0*/  F2F.F64.F32 R12, R22 ;  /* 0x00000016000c7310 */ /* 0x0000620000201800 */
[----:B------:R-:W2:Y:S01]  /*0bd0*/  LDC.64 R16, c[0x0][0x390] ;  /* 0x0000e400ff107b82 */ /* 0x000ea20000000a00 */
[----:B------:R-:W-:Y:S01]  /*0be0*/  FADD R21, R0, -1 ;  /* 0xbf80000000157421 */ /* 0x000fe20000000000 */
[----:B------:R-:W-:Y:S05]  /*0bf0*/  BSSY.RECONVERGENT B0, `(.L_x_18) ;  /* 0x0000025000007945 */ /* 0x000fea0003800200 */
[----:B------:R-:W3:Y:S01]  /*0c00*/  F2F.F64.F32 R4, R6 ;  /* 0x0000000600047310 */ /* 0x000ee20000201800 */
[----:B0-----:R-:W-:Y:S01]  /*0c10*/  FADD R22, R20, -1 ;  /* 0xbf80000014167421 */ /* 0x001fe20000000000 */
[----:B------:R-:W0:Y:S01]  /*0c20*/  LDC R23, c[0x0][0x3b0] ;  /* 0x0000ec00ff177b82 */ /* 0x000e220000000800 */
[----:B-1----:R-:W-:-:S05]  /*0c30*/  DMUL R12, R12, 0.5 ;  /* 0x3fe000000c0c7828 */ /* 0x002fca0000000000 */
[----:B------:R-:W1:Y:S01]  /*0c40*/  F2F.F64.F32 R10, R11 ;  /* 0x0000000b000a7310 */ /* 0x000e620000201800 */
[----:B---3--:R-:W-:-:S07]  /*0c50*/  DMUL R4, R4, 0.5 ;  /* 0x3fe0000004047828 */ /* 0x008fce0000000000 */
[----:B------:R-:W3:Y:S01]  /*0c60*/  F2F.F64.F32 R2, R7 ;  /* 0x0000000700027310 */ /* 0x000ee20000201800 */
[----:B--2---:R-:W-:Y:S01]  /*0c70*/  IMAD.WIDE R16, R25, 0x4, R16 ;  /* 0x0000000419107825 */ /* 0x004fe200078e0210 */
[----:B-1----:R-:W-:-:S06]  /*0c80*/  DADD R18, R10, -R12 ;  /* 0x000000000a127229 */ /* 0x002fcc000000080c */
[----:B------:R-:W1:Y:S01]  /*0c90*/  F2F.F64.F32 R8, R21 ;  /* 0x0000001500087310 */ /* 0x000e620000201800 */
[----:B------:R-:W-:Y:S01]  /*0ca0*/  DSETP.GEU.AND P0, PT, R12, R10, PT ;  /* 0x0000000a0c00722a */ /* 0x000fe20003f0e000 */
[----:B0-----:R-:W-:Y:S01]  /*0cb0*/  IMAD.WIDE R24, R23, 0x4, R16 ;  /* 0x0000000417187825 */ /* 0x001fe200078e0210 */
[----:B------:R-:W-:Y:S02]  /*0cc0*/  DADD R10, R10, R12 ;  /* 0x000000000a0a7229 */ /* 0x000fe4000000000c */
[----:B---3--:R-:W-:-:S03]  /*0cd0*/  DADD R14, R2, -R4 ;  /* 0x00000000020e7229 */ /* 0x008fc60000000804 */
[----:B------:R-:W0:Y:S01]  /*0ce0*/  F2F.F64.F32 R6, R22 ;  /* 0x0000001600067310 */ /* 0x000e220000201800 */
[----:B------:R-:W-:Y:S01]  /*0cf0*/  DSETP.GEU.AND P1, PT, R4, R2, PT ;  /* 0x000000020400722a */ /* 0x000fe20003f2e000 */
[----:B------:R-:W-:Y:S02]  /*0d00*/  FSEL R18, R18, RZ, !P0 ;  /* 0x000000ff12127208 */ /* 0x000fe40004000000 */
[----:B------:R-:W-:-:S04]  /*0d10*/  FSEL R19, R19, RZ, !P0 ;  /* 0x000000ff13137208 */ /* 0x000fc80004000000 */
[----:B------:R-:W2:Y:S01]  /*0d20*/  F2F.F32.F64 R26, R18 ;  /* 0x00000012001a7310 */ /* 0x000ea20000301000 */
[----:B------:R-:W-:Y:S01]  /*0d30*/  FSEL R14, R14, RZ, !P1 ;  /* 0x000000ff0e0e7208 */ /* 0x000fe20004800000 */
[----:B-1----:R-:W-:Y:S01]  /*0d40*/  DSETP.GEU.AND P0, PT, R18, R8, PT ;  /* 0x000000081200722a */ /* 0x002fe20003f0e000 */
[----:B------:R-:W-:-:S05]  /*0d50*/  FSEL R15, R15, RZ, !P1 ;  /* 0x000000ff0f0f7208 */ /* 0x000fca0004800000 */
[----:B------:R-:W1:Y:S01]  /*0d60*/  F2F.F32.F64 R27, R14 ;  /* 0x0000000e001b7310 */ /* 0x000e620000301000 */
[----:B0-----:R-:W-:Y:S01]  /*0d70*/  DSETP.GEU.AND P1, PT, R14, R6, PT ;  /* 0x000000060e00722a */ /* 0x001fe20003f2e000 */
[----:B--2---:R-:W-:Y:S01]  /*0d80*/  FSEL R29, R26, R21, !P0 ;  /* 0x000000151a1d7208 */ /* 0x004fe20004000000 */
[----:B------:R-:W-:Y:S01]  /*0d90*/  DSETP.GEU.AND P0, PT, R10, R8, PT ;  /* 0x000000080a00722a */ /* 0x000fe20003f0e000 */
[----:B------:R-:W-:-:S03]  /*0da0*/  MOV R9, RZ ;  /* 0x000000ff00097202 */ /* 0x000fc60000000f00 */
[----:B------:R0:W-:Y:S01]  /*0db0*/  STG.E desc[UR4][R16.64], R29 ;  /* 0x0000001d10007986 */ /* 0x0001e2000c101904 */
[----:B-1----:R-:W-:-:S05]  /*0dc0*/  FSEL R27, R27, R22, !P1 ;  /* 0x000000161b1b7208 */ /* 0x002fca0004800000 */
[----:B------:R0:W-:Y:S04]  /*0dd0*/  STG.E desc[UR4][R24.64], R27 ;  /* 0x0000001b18007986 */ /* 0x0001e8000c101904 */
[----:B------:R-:W-:Y:S05]  /*0de0*/  @P0 BRA `(.L_x_19) ;  /* 0x00000000000c0947 */ /* 0x000fea0003800000 */
[----:B------:R-:W-:-:S14]  /*0df0*/  DSETP.GT.AND P0, PT, R10, RZ, PT ;  /* 0x000000ff0a00722a */ /* 0x000fdc0003f04000 */
[----:B------:R1:W2:Y:S01]  /*0e00*/  @P0 F2F.F32.F64 R9, R10 ;  /* 0x0000000a00090310 */ /* 0x0002a20000301000 */
[----:B------:R-:W-:Y:S05]  /*0e10*/  BRA `(.L_x_20) ;  /* 0x0000000000087947 */ /* 0x000fea0003800000 */
.L_x_19:
[----:B------:R-:W-:-:S13]  /*0e20*/  FSETP.GT.AND P0, PT, R0, 1, PT ;  /* 0x3f8000000000780b */ /* 0x000fda0003f04000 */
[----:B------:R-:W-:-:S07]  /*0e30*/  @P0 IMAD.MOV.U32 R9, RZ, RZ, R21 ;  /* 0x000000ffff090224 */ /* 0x000fce00078e0015 */
.L_x_20:
[----:B------:R-:W-:Y:S05]  /*0e40*/  BSYNC.RECONVERGENT B0 ;  /* 0x0000000000007941 */ /* 0x000fea0003800200 */
.L_x_18:
[----:B0-----:R-:W-:Y:S01]  /*0e50*/  IMAD.WIDE R24, R23, 0x4, R24 ;  /* 0x0000000417187825 */ /* 0x001fe200078e0218 */
[----:B------:R-:W-:Y:S01]  /*0e60*/  DADD R2, R2, R4 ;  /* 0x0000000002027229 */ /* 0x000fe20000000004 */
[----:B------:R-:W-:Y:S01]  /*0e70*/  BSSY.RECONVERGENT B0, `(.L_x_21) ;  /* 0x000000a000007945 */ /* 0x000fe20003800200 */
[----:B------:R-:W-:Y:S02]  /*0e80*/  MOV R5, RZ ;  /* 0x000000ff00057202 */ /* 0x000fe40000000f00 */
[----:B--2---:R0:W-:Y:S04]  /*0e90*/  STG.E desc[UR4][R24.64], R9 ;  /* 0x0000000918007986 */ /* 0x0041e8000c101904 */
[----:B------:R-:W-:-:S14]  /*0ea0*/  DSETP.GEU.AND P0, PT, R2, R6, PT ;  /* 0x000000060200722a */ /* 0x000fdc0003f0e000 */
[----:B0-----:R-:W-:Y:S05]  /*0eb0*/  @P0 BRA `(.L_x_22) ;  /* 0x00000000000c0947 */ /* 0x001fea0003800000 */
[----:B------:R-:W-:-:S14]  /*0ec0*/  DSETP.GT.AND P0, PT, R2, RZ, PT ;  /* 0x000000ff0200722a */ /* 0x000fdc0003f04000 */
[----:B------:R0:W2:Y:S01]  /*0ed0*/  @P0 F2F.F32.F64 R5, R2 ;  /* 0x0000000200050310 */ /* 0x0000a20000301000 */
[----:B------:R-:W-:Y:S05]  /*0ee0*/  BRA `(.L_x_23) ;  /* 0x0000000000087947 */ /* 0x000fea0003800000 */
.L_x_22:
[----:B------:R-:W-:-:S13]  /*0ef0*/  FSETP.GT.AND P0, PT, R20, 1, PT ;  /* 0x3f8000001400780b */ /* 0x000fda0003f04000 */
[----:B------:R-:W-:-:S07]  /*0f00*/  @P0 MOV R5, R22 ;  /* 0x0000001600050202 */ /* 0x000fce0000000f00 */
.L_x_23:
[----:B------:R-:W-:Y:S05]  /*0f10*/  BSYNC.RECONVERGENT B0 ;  /* 0x0000000000007941 */ /* 0x000fea0003800200 */
.L_x_21:
[----:B------:R-:W-:-:S05]  /*0f20*/  IMAD.WIDE R24, R23, 0x4, R24 ;  /* 0x0000000417187825 */ /* 0x000fca00078e0218 */
[----:B--2---:R-:W-:Y:S01]  /*0f30*/  STG.E desc[UR4][R24.64], R5 ;  /* 0x0000000518007986 */ /* 0x004fe2000c101904 */
[----:B------:R-:W-:Y:S05]  /*0f40*/  EXIT ;  /* 0x000000000000794d */ /* 0x000fea0003800000 */
        .weak           $__internal_0_$__cuda_sm3x_div_rn_noftz_f32_slowpath
        .type           $__internal_0_$__cuda_sm3x_div_rn_noftz_f32_slowpath,@function
        .size           $__internal_0_$__cuda_sm3x_div_rn_noftz_f32_slowpath,(.L_x_46 - $__internal_0_$__cuda_sm3x_div_rn_noftz_f32_slowpath)
$__internal_0_$__cuda_sm3x_div_rn_noftz_f32_slowpath:
[----:B------:R-:W-:Y:S01]  /*0f50*/  SHF.R.U32.HI R16, RZ, 0x17, R3 ;  /* 0x00000017ff107819 */ /* 0x000fe20000011603 */
[----:B------:R-:W-:Y:S01]  /*0f60*/  BSSY.RECONVERGENT B1, `(.L_x_24) ;  /* 0x0000062000017945 */ /* 0x000fe20003800200 */
[----:B------:R-:W-:Y:S02]  /*0f70*/  SHF.R.U32.HI R17, RZ, 0x17, R2 ;  /* 0x00000017ff117819 */ /* 0x000fe40000011602 */
[----:B------:R-:W-:Y:S02]  /*0f80*/  LOP3.LUT R16, R16, 0xff, RZ, 0xc0, !PT ;  /* 0x000000ff10107812 */ /* 0x000fe400078ec0ff */
[----:B------:R-:W-:-:S03]  /*0f90*/  LOP3.LUT R24, R17, 0xff, RZ, 0xc0, !PT ;  /* 0x000000ff11187812 */ /* 0x000fc600078ec0ff */
[----:B------:R-:W-:Y:S01]  /*0fa0*/  VIADD R19, R16, 0xffffffff ;  /* 0xffffffff10137836 */ /* 0x000fe20000000000 */
[----:B------:R-:W-:-:S04]  /*0fb0*/  IADD3 R18, PT, PT, R24, -0x1, RZ ;  /* 0xffffffff18127810 */ /* 0x000fc80007ffe0ff */
[----:B------:R-:W-:-:S04]  /*0fc0*/  ISETP.GT.U32.AND P0, PT, R19, 0xfd, PT ;  /* 0x000000fd1300780c */ /* 0x000fc80003f04070 */
[----:B------:R-:W-:-:S13]  /*0fd0*/  ISETP.GT.U32.OR P0, PT, R18, 0xfd, P0 ;  /* 0x000000fd1200780c */ /* 0x000fda0000704470 */
[----:B------:R-:W-:Y:S01]  /*0fe0*/  @!P0 MOV R17, RZ ;  /* 0x000000ff00118202 */ /* 0x000fe20000000f00 */
[----:B------:R-:W-:Y:S06]  /*0ff0*/  @!P0 BRA `(.L_x_25) ;  /* 0x00000000005c8947 */ /* 0x000fec0003800000 */
[----:B------:R-:W-:Y:S02]  /*1000*/  FSETP.GTU.FTZ.AND P0, PT, |R2|, +INF , PT ;  /* 0x7f8000000200780b */ /* 0x000fe40003f1c200 */
[----:B------:R-:W-:-:S04]  /*1010*/  FSETP.GTU.FTZ.AND P1, PT, |R3|, +INF , PT ;  /* 0x7f8000000300780b */ /* 0x000fc80003f3c200 */
[----:B------:R-:W-:-:S13]  /*1020*/  PLOP3.LUT P0, PT, P0, P1, PT, 0xf8, 0x8f ;  /* 0x00000000008f781c */ /* 0x000fda0000703f70 */
[----:B------:R-:W-:Y:S05]  /*1030*/  @P0 BRA `(.L_x_26) ;  /* 0x00000004004c0947 */ /* 0x000fea0003800000 */
[----:B------:R-:W-:-:S13]  /*1040*/  LOP3.LUT P0, RZ, R3, 0x7fffffff, R2, 0xc8, !PT ;  /* 0x7fffffff03ff7812 */ /* 0x000fda000780c802 */
[----:B------:R-:W-:Y:S05]  /*1050*/  @!P0 BRA `(.L_x_27) ;  /* 0x00000004003c8947 */ /* 0x000fea0003800000 */
[C---:B------:R-:W-:Y:S02]  /*1060*/  FSETP.NEU.FTZ.AND P2, PT, |R2|.reuse, +INF , PT ;  /* 0x7f8000000200780b */ /* 0x040fe40003f5d200 */
[----:B------:R-:W-:Y:S02]  /*1070*/  FSETP.NEU.FTZ.AND P1, PT, |R3|, +INF , PT ;  /* 0x7f8000000300780b */ /* 0x000fe40003f3d200 */
[----:B------:R-:W-:-:S11]  /*1080*/  FSETP.NEU.FTZ.AND P0, PT, |R2|, +INF , PT ;  /* 0x7f8000000200780b */ /* 0x000fd60003f1d200 */
[----:B------:R-:W-:Y:S05]  /*1090*/  @!P1 BRA !P2, `(.L_x_27) ;  /* 0x00000004002c9947 */ /* 0x000fea0005000000 */
[----:B------:R-:W-:-:S04]  /*10a0*/  LOP3.LUT P2, RZ, R2, 0x7fffffff, RZ, 0xc0, !PT ;  /* 0x7fffffff02ff7812 */ /* 0x000fc8000784c0ff */
[----:B------:R-:W-:-:S13]  /*10b0*/  PLOP3.LUT P1, PT, P1, P2, PT, 0x2f, 0xf2 ;  /* 0x0000000000f2781c */ /* 0x000fda0000f24577 */
[----:B------:R-:W-:Y:S05]  /*10c0*/  @P1 BRA `(.L_x_28) ;  /* 0x0000000400181947 */ /* 0x000fea0003800000 */
[----:B------:R-:W-:-:S04]  /*10d0*/  LOP3.LUT P1, RZ, R3, 0x7fffffff, RZ, 0xc0, !PT ;  /* 0x7fffffff03ff7812 */ /* 0x000fc8000782c0ff */
[----:B------:R-:W-:-:S13]  /*10e0*/  PLOP3.LUT P0, PT, P0, P1, PT, 0x2f, 0xf2 ;  /* 0x0000000000f2781c */ /* 0x000fda0000702577 */
[----:B------:R-:W-:Y:S05]  /*10f0*/  @P0 BRA `(.L_x_29) ;  /* 0x0000000400000947 */ /* 0x000fea0003800000 */
[----:B------:R-:W-:Y:S02]  /*1100*/  ISETP.GE.AND P0, PT, R18, RZ, PT ;  /* 0x000000ff1200720c */ /* 0x000fe40003f06270 */
[----:B------:R-:W-:-:S11]  /*1110*/  ISETP.GE.AND P1, PT, R19, RZ, PT ;  /* 0x000000ff1300720c */ /* 0x000fd60003f26270 */
[----:B------:R-:W-:Y:S01]  /*1120*/  @P0 IMAD.MOV.U32 R17, RZ, RZ, RZ ;  /* 0x000000ffff110224 */ /* 0x000fe200078e00ff */
[----:B------:R-:W-:Y:S01]  /*1130*/  @!P0 MOV R17, 0xffffffc0 ;  /* 0xffffffc000118802 */ /* 0x000fe20000000f00 */
[----:B------:R-:W-:Y:S01]  /*1140*/  @!P0 FFMA R2, R2, 1.84467440737095516160e+19, RZ ;  /* 0x5f80000002028823 */ /* 0x000fe200000000ff */
[----:B------:R-:W-:Y:S02]  /*1150*/  @!P1 FFMA R3, R3, 1.84467440737095516160e+19, RZ ;  /* 0x5f80000003039823 */ /* 0x000fe400000000ff */
[----:B------:R-:W-:-:S07]  /*1160*/  @!P1 IADD3 R17, PT, PT, R17, 0x40, RZ ;  /* 0x0000004011119810 */ /* 0x000fce0007ffe0ff */
.L_x_25:
[----:B------:R-:W-:Y:S01]  /*1170*/  LEA R18, R16, 0xc0800000, 0x17 ;  /* 0xc080000010127811 */ /* 0x000fe200078eb8ff */
[----:B------:R-:W-:Y:S04]  /*1180*/  BSSY.RECONVERGENT B2, `(.L_x_30) ;  /* 0x0000036000027945 */ /* 0x000fe80003800200 */
[----:B------:R-:W-:Y:S01]  /*1190*/  IMAD.IADD R23, R3, 0x1, -R18 ;  /* 0x0000000103177824 */ /* 0x000fe200078e0a12 */
[----:B------:R-:W-:-:S03]  /*11a0*/  IADD3 R3, PT, PT, R24, -0x7f, RZ ;  /* 0xffffff8118037810 */ /* 0x000fc60007ffe0ff */
[----:B------:R-:W0:Y:S01]  /*11b0*/  MUFU.RCP R19, R23 ;  /* 0x0000001700137308 */ /* 0x000e220000001000 */
[----:B------:R-:W-:Y:S01]  /*11c0*/  FADD.FTZ R21, -R23, -RZ ;  /* 0x800000ff17157221 */ /* 0x000fe20000010100 */
[C---:B------:R-:W-:Y:S01]  /*11d0*/  IMAD R2, R3.reuse, -0x800000, R2 ;  /* 0xff80000003027824 */ /* 0x040fe200078e0202 */
[----:B------:R-:W-:-:S04]  /*11e0*/  IADD3 R16, PT, PT, R3, 0x7f, -R16 ;  /* 0x0000007f03107810 */ /* 0x000fc80007ffe810 */
[----:B------:R-:W-:Y:S01]  /*11f0*/  IADD3 R16, PT, PT, R16, R17, RZ ;  /* 0x0000001110107210 */ /* 0x000fe20007ffe0ff */
[----:B0-----:R-:W-:-:S04]  /*1200*/  FFMA R18, R19, R21, 1 ;  /* 0x3f80000013127423 */ /* 0x001fc80000000015 */
[----:B------:R-:W-:-:S04]  /*1210*/  FFMA R19, R19, R18, R19 ;  /* 0x0000001213137223 */ /* 0x000fc80000000013 */
[----:B------:R-:W-:-:S04]  /*1220*/  FFMA R18, R2, R19, RZ ;  /* 0x0000001302127223 */ /* 0x000fc800000000ff */
[----:B------:R-:W-:-:S04]  /*1230*/  FFMA R24, R21, R18, R2 ;  /* 0x0000001215187223 */ /* 0x000fc80000000002 */
[----:B------:R-:W-:-:S04]  /*1240*/  FFMA R18, R19, R24, R18 ;  /* 0x0000001813127223 */ /* 0x000fc80000000012 */
[----:B------:R-:W-:-:S04]  /*1250*/  FFMA R21, R21, R18, R2 ;  /* 0x0000001215157223 */ /* 0x000fc80000000002 */
[----:B------:R-:W-:-:S05]  /*1260*/  FFMA R2, R19, R21, R18 ;  /* 0x0000001513027223 */ /* 0x000fca0000000012 */
[----:B------:R-:W-:-:S04]  /*1270*/  SHF.R.U32.HI R3, RZ, 0x17, R2 ;  /* 0x00000017ff037819 */ /* 0x000fc80000011602 */
[----:B------:R-:W-:-:S05]  /*1280*/  LOP3.LUT R3, R3, 0xff, RZ, 0xc0, !PT ;  /* 0x000000ff03037812 */ /* 0x000fca00078ec0ff */
[----:B------:R-:W-:-:S05]  /*1290*/  IMAD.IADD R23, R3, 0x1, R16 ;  /* 0x0000000103177824 */ /* 0x000fca00078e0210 */
[----:B------:R-:W-:-:S04]  /*12a0*/  IADD3 R3, PT, PT, R23, -0x1, RZ ;  /* 0xffffffff17037810 */ /* 0x000fc80007ffe0ff */
[----:B------:R-:W-:-:S13]  /*12b0*/  ISETP.GE.U32.AND P0, PT, R3, 0xfe, PT ;  /* 0x000000fe0300780c */ /* 0x000fda0003f06070 */
[----:B------:R-:W-:Y:S05]  /*12c0*/  @!P0 BRA `(.L_x_31) ;  /* 0x0000000000808947 */ /* 0x000fea0003800000 */
[----:B------:R-:W-:-:S13]  /*12d0*/  ISETP.GT.AND P0, PT, R23, 0xfe, PT ;  /* 0x000000fe1700780c */ /* 0x000fda0003f04270 */
[----:B------:R-:W-:Y:S05]  /*12e0*/  @P0 BRA `(.L_x_32) ;  /* 0x00000000006c0947 */ /* 0x000fea0003800000 */
[----:B------:R-:W-:-:S13]  /*12f0*/  ISETP.GE.AND P0, PT, R23, 0x1, PT ;  /* 0x000000011700780c */ /* 0x000fda0003f06270 */
[----:B------:R-:W-:Y:S05]  /*1300*/  @P0 BRA `(.L_x_33) ;  /* 0x0000000000740947 */ /* 0x000fea0003800000 */
[----:B------:R-:W-:Y:S02]  /*1310*/  ISETP.GE.AND P0, PT, R23, -0x18, PT ;  /* 0xffffffe81700780c */ /* 0x000fe40003f06270 */
[----:B------:R-:W-:-:S11]  /*1320*/  LOP3.LUT R2, R2, 0x80000000, RZ, 0xc0, !PT ;  /* 0x8000000002027812 */ /* 0x000fd600078ec0ff */
[----:B------:R-:W-:Y:S05]  /*1330*/  @!P0 BRA `(.L_x_33) ;  /* 0x0000000000688947 */ /* 0x000fea0003800000 */
[-CC-:B------:R-:W-:Y:S01]  /*1340*/  FFMA.RZ R3, R19, R21.reuse, R18.reuse ;  /* 0x0000001513037223 */ /* 0x180fe2000000c012 */
[C---:B------:R-:W-:Y:S02]  /*1350*/  IADD3 R17, PT, PT, R23.reuse, 0x20, RZ ;  /* 0x0000002017117810 */ /* 0x040fe40007ffe0ff */
[----:B------:R-:W-:Y:S02]  /*1360*/  ISETP.NE.AND P2, PT, R23, RZ, PT ;  /* 0x000000ff1700720c */ /* 0x000fe40003f45270 */
[----:B------:R-:W-:Y:S01]  /*1370*/  LOP3.LUT R16, R3, 0x7fffff, RZ, 0xc0, !PT ;  /* 0x007fffff03107812 */ /* 0x000fe200078ec0ff */
[CCC-:B------:R-:W-:Y:S01]  /*1380*/  FFMA.RP R3, R19.reuse, R21.reuse, R18.reuse ;  /* 0x0000001513037223 */ /* 0x1c0fe20000008012 */
[----:B------:R-:W-:Y:S01]  /*1390*/  FFMA.RM R18, R19, R21, R18 ;  /* 0x0000001513127223 */ /* 0x000fe20000004012 */
[----:B------:R-:W-:Y:S01]  /*13a0*/  IMAD.MOV R19, RZ, RZ, -R23 ;  /* 0x000000ffff137224 */ /* 0x000fe200078e0a17 */
[----:B------:R-:W-:Y:S02]  /*13b0*/  LOP3.LUT R16, R16, 0x800000, RZ, 0xfc, !PT ;  /* 0x0080000010107812 */ /* 0x000fe400078efcff */
[----:B------:R-:W-:-:S02]  /*13c0*/  ISETP.NE.AND P1, PT, R23, RZ, PT ;  /* 0x000000ff1700720c */ /* 0x000fc40003f25270 */
[----:B------:R-:W-:Y:S02]  /*13d0*/  SHF.L.U32 R17, R16, R17, RZ ;  /* 0x0000001110117219 */ /* 0x000fe400000006ff */
[----:B------:R-:W-:Y:S02]  /*13e0*/  FSETP.NEU.FTZ.AND P0, PT, R3, R18, PT ;  /* 0x000000120300720b */ /* 0x000fe40003f1d000 */
[----:B------:R-:W-:Y:S02]  /*13f0*/  SEL R3, R19, RZ, P2 ;  /* 0x000000ff13037207 */ /* 0x000fe40001000000 */
[----:B------:R-:W-:Y:S02]  /*1400*/  ISETP.NE.AND P1, PT, R17, RZ, P1 ;  /* 0x000000ff1100720c */ /* 0x000fe40000f25270 */
[----:B------:R-:W-:Y:S02]  /*1410*/  SHF.R.U32.HI R3, RZ, R3, R16 ;  /* 0x00000003ff037219 */ /* 0x000fe40000011610 */
[----:B------:R-:W-:-:S02]  /*1420*/  PLOP3.LUT P0, PT, P0, P1, PT, 0xf8, 0x8f ;  /* 0x00000000008f781c */ /* 0x000fc40000703f70 */
[----:B------:R-:W-:Y:S02]  /*1430*/  SHF.R.U32.HI R17, RZ, 0x1, R3 ;  /* 0x00000001ff117819 */ /* 0x000fe40000011603 */
[----:B------:R-:W-:-:S04]  /*1440*/  SEL R16, RZ, 0x1, !P0 ;  /* 0x00000001ff107807 */ /* 0x000fc80004000000 */
[----:B------:R-:W-:-:S04]  /*1450*/  LOP3.LUT R16, R16, 0x1, R17, 0xf8, !PT ;  /* 0x0000000110107812 */ /* 0x000fc800078ef811 */
[----:B------:R-:W-:-:S04]  /*1460*/  LOP3.LUT R16, R16, R3, RZ, 0xc0, !PT ;  /* 0x0000000310107212 */ /* 0x000fc800078ec0ff */
[----:B------:R-:W-:-:S04]  /*1470*/  IADD3 R17, PT, PT, R17, R16, RZ ;  /* 0x0000001011117210 */ /* 0x000fc80007ffe0ff */
[----:B------:R-:W-:Y:S01]  /*1480*/  LOP3.LUT R2, R17, R2, RZ, 0xfc, !PT ;  /* 0x0000000211027212 */ /* 0x000fe200078efcff */
[----:B------:R-:W-:Y:S06]  /*1490*/  BRA `(.L_x_33) ;  /* 0x0000000000107947 */ /* 0x000fec0003800000 */
.L_x_32:
[----:B------:R-:W-:-:S04]  /*14a0*/  LOP3.LUT R2, R2, 0x80000000, RZ, 0xc0, !PT ;  /* 0x8000000002027812 */ /* 0x000fc800078ec0ff */
[----:B------:R-:W-:Y:S01]  /*14b0*/  LOP3.LUT R2, R2, 0x7f800000, RZ, 0xfc, !PT ;  /* 0x7f80000002027812 */ /* 0x000fe200078efcff */
[----:B------:R-:W-:Y:S06]  /*14c0*/  BRA `(.L_x_33) ;  /* 0x0000000000047947 */ /* 0x000fec0003800000 */
.L_x_31:
[----:B------:R-:W-:-:S07]  /*14d0*/  LEA R2, R16, R2, 0x17 ;  /* 0x0000000210027211 */ /* 0x000fce00078eb8ff */
.L_x_33:
[----:B------:R-:W-:Y:S05]  /*14e0*/  BSYNC.RECONVERGENT B2 ;  /* 0x0000000000027941 */ /* 0x000fea0003800200 */
.L_x_30:
[----:B------:R-:W-:Y:S05]  /*14f0*/  BRA `(.L_x_34) ;  /* 0x0000000000207947 */ /* 0x000fea0003800000 */
.L_x_29:
[----:B------:R-:W-:-:S04]  /*1500*/  LOP3.LUT R2, R3, 0x80000000, R2, 0x48, !PT ;  /* 0x8000000003027812 */ /* 0x000fc800078e4802 */
[----:B------:R-:W-:Y:S01]  /*1510*/  LOP3.LUT R2, R2, 0x7f800000, RZ, 0xfc, !PT ;  /* 0x7f80000002027812 */ /* 0x000fe200078efcff */
[----:B------:R-:W-:Y:S06]  /*1520*/  BRA `(.L_x_34) ;  /* 0x0000000000147947 */ /* 0x000fec0003800000 */
.L_x_28:
[----:B------:R-:W-:Y:S01]  /*1530*/  LOP3.LUT R2, R3, 0x80000000, R2, 0x48, !PT ;  /* 0x8000000003027812 */ /* 0x000fe200078e4802 */
[----:B------:R-:W-:Y:S06]  /*1540*/  BRA `(.L_x_34) ;  /* 0x00000000000c7947 */ /* 0x000fec0003800000 */
.L_x_27:
[----:B------:R-:W0:Y:S01]  /*1550*/  MUFU.RSQ R2, -QNAN ;  /* 0xffc0000000027908 */ /* 0x000e220000001400 */
[----:B------:R-:W-:Y:S05]  /*1560*/  BRA `(.L_x_34) ;  /* 0x0000000000047947 */ /* 0x000fea0003800000 */
.L_x_26:
[----:B------:R-:W-:-:S07]  /*1570*/  FADD.FTZ R2, R2, R3 ;  /* 0x0000000302027221 */ /* 0x000fce0000010000 */
.L_x_34:
[----:B------:R-:W-:Y:S05]  /*1580*/  BSYNC.RECONVERGENT B1 ;  /* 0x0000000000017941 */ /* 0x000fea0003800200 */
.L_x_24:
[----:B------:R-:W-:Y:S02]  /*1590*/  HFMA2 R3, -RZ, RZ, 0, 0 ;  /* 0x00000000ff037431 */ /* 0x000fe400000001ff */
[----:B0-----:R-:W-:Y:S01]  /*15a0*/  IMAD.MOV.U32 R16, RZ, RZ, R2 ;  /* 0x000000ffff107224 */ /* 0x001fe200078e0002 */
[----:B------:R-:W-:-:S04]  /*15b0*/  MOV R2, R13 ;  /* 0x0000000d00027202 */ /* 0x000fc80000000f00 */
[----:B------:R-:W-:Y:S05]  /*15c0*/  RET.REL.NODEC R2 `(_Z22transformBboxSQDKernelPfS_S_ffS_S_iii) ;  /* 0xffffffe8028c7950 */ /* 0x000fea0003c3ffff */
.L_x_35:
        /* <DEDUP_REMOVED lines=11> */
.L_x_46:


//--------------------- .text._Z21multiplyElementKernelPfS_S_ii --------------------------
	.section	.text._Z21multiplyElementKernelPfS_S_ii,"ax",@progbits
	.align	128
        .global         _Z21multiplyElementKernelPfS_S_ii
        .type           _Z21multiplyElementKernelPfS_S_ii,@function
        .size           _Z21multiplyElementKernelPfS_S_ii,(.L_x_49 - _Z21multiplyElementKernelPfS_S_ii)
        .other          _Z21multiplyElementKernelPfS_S_ii,@"STO_CUDA_ENTRY STV_DEFAULT"
_Z21multiplyElementKernelPfS_S_ii:
.text._Z21multiplyElementKernelPfS_S_ii:
[----:B------:R-:W-:Y:S01]  /*0000*/  LDC R1, c[0x0][0x37c] ;  /* 0x0000df00ff017b82 */ /* 0x000fe20000000800 */
[----:B------:R-:W0:Y:S07]  /*0010*/  S2R R9, SR_TID.X ;  /* 0x0000000000097919 */ /* 0x000e2e0000002100 */
[----:B------:R-:W0:Y:S08]  /*0020*/  S2UR UR4, SR_CTAID.X ;  /* 0x00000000000479c3 */ /* 0x000e300000002500 */
[----:B------:R-:W0:Y:S02]  /*0030*/  LDC.64 R2, c[0x0][0x398] ;  /* 0x0000e600ff027b82 */ /* 0x000e240000000a00 */
[----:B0-----:R-:W-:-:S05]  /*0040*/  IMAD R9, R2, UR4, R9 ;  /* 0x0000000402097c24 */ /* 0x001fca000f8e0209 */
[----:B------:R-:W-:-:S13]  /*0050*/  ISETP.GE.AND P0, PT, R9, R3, PT ;  /* 0x000000030900720c */ /* 0x000fda0003f06270 */
[----:B------:R-:W-:Y:S05]  /*0060*/  @P0 EXIT ;  /* 0x000000000000094d */ /* 0x000fea0003800000 */
[----:B------:R-:W0:Y:S01]  /*0070*/  LDC.64 R2, c[0x0][0x380] ;  /* 0x0000e000ff027b82 */ /* 0x000e220000000a00 */
[----:B------:R-:W1:Y:S07]  /*0080*/  LDCU.64 UR4, c[0x0][0x358] ;  /* 0x00006b00ff0477ac */ /* 0x000e6e0008000a00 */
[----:B------:R-:W2:Y:S08]  /*0090*/  LDC.64 R4, c[0x0][0x388] ;  /* 0x0000e200ff047b82 */ /* 0x000eb00000000a00 */
[----:B------:R-:W3:Y:S01]  /*00a0*/  LDC.64 R6, c[0x0][0x390] ;  /* 0x0000e400ff067b82 */ /* 0x000ee20000000a00 */
[----:B0-----:R-:W-:-:S06]  /*00b0*/  IMAD.WIDE R2, R9, 0x4, R2 ;  /* 0x0000000409027825 */ /* 0x001fcc00078e0202 */
[----:B-1----:R-:W4:Y:S01]  /*00c0*/  LDG.E R2, desc[UR4][R2.64] ;  /* 0x0000000402027981 */ /* 0x002f22000c1e1900 */
[----:B--2---:R-:W-:-:S06]  /*00d0*/  IMAD.WIDE R4, R9, 0x4, R4 ;  /* 0x0000000409047825 */ /* 0x004fcc00078e0204 */
[----:B------:R-:W4:Y:S01]  /*00e0*/  LDG.E R5, desc[UR4][R4.64] ;  /* 0x0000000404057981 */ /* 0x000f22000c1e1900 */
[----:B---3--:R-:W-:-:S04]  /*00f0*/  IMAD.WIDE R6, R9, 0x4, R6 ;  /* 0x0000000409067825 */ /* 0x008fc800078e0206 */
[----:B----4-:R-:W-:-:S05]  /*0100*/  FMUL R9, R2, R5 ;  /* 0x0000000502097220 */ /* 0x010fca0000400000 */
[----:B------:R-:W-:Y:S01]  /*0110*/  STG.E desc[UR4][R6.64], R9 ;  /* 0x0000000906007986 */ /* 0x000fe2000c101904 */
[----:B------:R-:W-:Y:S05]  /*0120*/  EXIT ;  /* 0x000000000000794d */ /* 0x000fea0003800000 */
.L_x_36:
        /* <DEDUP_REMOVED lines=13> */
.L_x_49:


//--------------------- .text._Z18reduceArgMaxKernelPfS_S_iiiii --------------------------
	.section	.text._Z18reduceArgMaxKernelPfS_S_iiiii,"ax",@progbits
	.align	128
        .global         _Z18reduceArgMaxKernelPfS_S_iiiii
        .type           _Z18reduceArgMaxKernelPfS_S_iiiii,@function
        .size           _Z18reduceArgMaxKernelPfS_S_iiiii,(.L_x_50 - _Z18reduceArgMaxKernelPfS_S_iiiii)
        .other          _Z18reduceArgMaxKernelPfS_S_iiiii,@"STO_CUDA_ENTRY STV_DEFAULT"
_Z18reduceArgMaxKernelPfS_S_iiiii:
.text._Z18reduceArgMaxKernelPfS_S_iiiii:
        /* <DEDUP_REMOVED lines=9> */
[----:B------:R-:W1:Y:S01]  /*0090*/  LDCU UR4, c[0x0][0x3a0] ;  /* 0x00007400ff0477ac */ /* 0x000e620008000800 */
[----:B------:R-:W2:Y:S06]  /*00a0*/  LDCU.64 UR8, c[0x0][0x358] ;  /* 0x00006b00ff0877ac */ /* 0x000eac0008000a00 */
[----:B------:R-:W3:Y:S01]  /*00b0*/  LDC.64 R14, c[0x0][0x380] ;  /* 0x0000e000ff0e7b82 */ /* 0x000ee20000000a00 */
[----:B------:R-:W4:Y:S01]  /*00c0*/  LDCU UR5, c[0x0][0x398] ;  /* 0x00007300ff0577ac */ /* 0x000f220008000800 */
[----:B0-----:R-:W-:-:S04]  /*00d0*/  IABS R7, R3 ;  /* 0x0000000300077213 */ /* 0x001fc80000000000 */
[----:B------:R-:W0:Y:S08]  /*00e0*/  I2F.RP R2, R7 ;  /* 0x0000000700027306 */ /* 0x000e300000209400 */
[----:B0-----:R-:W0:Y:S02]  /*00f0*/  MUFU.RCP R2, R2 ;  /* 0x0000000200027308 */ /* 0x001e240000001000 */
[----:B0-----:R-:W-:-:S06]  /*0100*/  VIADD R4, R2, 0xffffffe ;  /* 0x0ffffffe02047836 */ /* 0x001fcc0000000000 */
[----:B------:R0:W1:Y:S02]  /*0110*/  F2I.FTZ.U32.TRUNC.NTZ R5, R4 ;  /* 0x0000000400057305 */ /* 0x000064000021f000 */
[----:B0-----:R-:W-:Y:S02]  /*0120*/  IMAD.MOV.U32 R4, RZ, RZ, RZ ;  /* 0x000000ffff047224 */ /* 0x001fe400078e00ff */
[----:B-1----:R-:W-:-:S04]  /*0130*/  IMAD.MOV R6, RZ, RZ, -R5 ;  /* 0x000000ffff067224 */ /* 0x002fc800078e0a05 */
[----:B------:R-:W-:Y:S01]  /*0140*/  IMAD R9, R6, R7, RZ ;  /* 0x0000000706097224 */ /* 0x000fe200078e02ff */
[----:B------:R-:W-:-:S03]  /*0150*/  IABS R6, R0 ;  /* 0x0000000000067213 */ /* 0x000fc60000000000 */
[----:B------:R-:W-:-:S06]  /*0160*/  IMAD.HI.U32 R5, R5, R9, R4 ;  /* 0x0000000905057227 */ /* 0x000fcc00078e0004 */
[----:B------:R-:W-:-:S04]  /*0170*/  IMAD.HI.U32 R5, R5, R6, RZ ;  /* 0x0000000605057227 */ /* 0x000fc800078e00ff */
[----:B------:R-:W-:-:S04]  /*0180*/  IMAD.MOV R2, RZ, RZ, -R5 ;  /* 0x000000ffff027224 */ /* 0x000fc800078e0a05 */
[----:B------:R-:W-:-:S05]  /*0190*/  IMAD R2, R7, R2, R6 ;  /* 0x0000000207027224 */ /* 0x000fca00078e0206 */
[----:B------:R-:W-:-:S13]  /*01a0*/  ISETP.GT.U32.AND P1, PT, R7, R2, PT ;  /* 0x000000020700720c */ /* 0x000fda0003f24070 */
[----:B------:R-:W-:Y:S01]  /*01b0*/  @!P1 IMAD.IADD R2, R2, 0x1, -R7 ;  /* 0x0000000102029824 */ /* 0x000fe200078e0a07 */
[----:B------:R-:W-:Y:S02]  /*01c0*/  @!P1 IADD3 R5, PT, PT, R5, 0x1, RZ ;  /* 0x0000000105059810 */ /* 0x000fe40007ffe0ff */
[----:B------:R-:W-:Y:S02]  /*01d0*/  ISETP.NE.AND P1, PT, R3, RZ, PT ;  /* 0x000000ff0300720c */ /* 0x000fe40003f25270 */
[----:B------:R-:W-:Y:S02]  /*01e0*/  ISETP.GE.U32.AND P0, PT, R2, R7, PT ;  /* 0x000000070200720c */ /* 0x000fe40003f06070 */
[----:B------:R-:W-:-:S04]  /*01f0*/  LOP3.LUT R2, R0, R3, RZ, 0x3c, !PT ;  /* 0x0000000300027212 */ /* 0x000fc800078e3cff */
[----:B------:R-:W-:-:S07]  /*0200*/  ISETP.GE.AND P2, PT, R2, RZ, PT ;  /* 0x000000ff0200720c */ /* 0x000fce0003f46270 */
[----:B------:R-:W-:-:S04]  /*0210*/  @P0 VIADD R5, R5, 0x1 ;  /* 0x0000000105050836 */ /* 0x000fc80000000000 */
[----:B------:R-:W-:Y:S01]  /*0220*/  IMAD.MOV.U32 R2, RZ, RZ, R5 ;  /* 0x000000ffff027224 */ /* 0x000fe200078e0005 */
[----:B------:R-:W-:-:S03]  /*0230*/  IADD3 R5, PT, PT, -R3, UR4, RZ ;  /* 0x0000000403057c10 */ /* 0x000fc6000fffe1ff */
[----:B------:R-:W-:Y:S01]  /*0240*/  @!P2 IMAD.MOV R2, RZ, RZ, -R2 ;  /* 0x000000ffff02a224 */ /* 0x000fe200078e0a02 */
[----:B------:R-:W-:-:S05]  /*0250*/  @!P1 LOP3.LUT R2, RZ, R3, RZ, 0x33, !PT ;  /* 0x00000003ff029212 */ /* 0x000fca00078e33ff */
[----:B------:R-:W-:-:S04]  /*0260*/  IMAD R5, R5, R2, R0 ;  /* 0x0000000205057224 */ /* 0x000fc800078e0200 */
[----:B---3--:R-:W-:-:S05]  /*0270*/  IMAD.WIDE R14, R5, 0x4, R14 ;  /* 0x00000004050e7825 */ /* 0x008fca00078e020e */
[----:B--2---:R0:W5:Y:S01]  /*0280*/  LDG.E R6, desc[UR8][R14.64] ;  /* 0x000000080e067981 */ /* 0x004162000c1e1900 */
[----:B----4-:R-:W-:Y:S01]  /*0290*/  UISETP.GE.AND UP0, UPT, UR5, 0x2, UPT ;  /* 0x000000020500788c */ /* 0x010fe2000bf06270 */
[----:B------:R-:W-:-:S08]  /*02a0*/  IMAD.MOV.U32 R7, RZ, RZ, RZ ;  /* 0x000000ffff077224 */ /* 0x000fd000078e00ff */
[----:B0-----:R-:W-:Y:S05]  /*02b0*/  BRA.U !UP0, `(.L_x_37) ;  /* 0x0000000908e47547 */ /* 0x001fea000b800000 */
[----:B------:R-:W-:Y:S01]  /*02c0*/  UIADD3 UR4, UPT, UPT, UR5, -0x1, URZ ;  /* 0xffffffff05047890 */ /* 0x000fe2000fffe0ff */
[----:B------:R-:W-:Y:S01]  /*02d0*/  HFMA2 R5, -RZ, RZ, 0, 5.9604644775390625e-08 ;  /* 0x00000001ff057431 */ /* 0x000fe200000001ff */
[----:B------:R-:W-:Y:S01]  /*02e0*/  UIADD3 UR5, UPT, UPT, UR5, -0x2, URZ ;  /* 0xfffffffe05057890 */ /* 0x000fe2000fffe0ff */
[----:B------:R-:W-:Y:S01]  /*02f0*/  IMAD.MOV.U32 R2, RZ, RZ, RZ ;  /* 0x000000ffff027224 */ /* 0x000fe200078e00ff */
[----:B------:R-:W-:Y:S02]  /*0300*/  ULOP3.LUT UR6, UR4, 0xf, URZ, 0xc0, !UPT ;  /* 0x0000000f04067892 */ /* 0x000fe4000f8ec0ff */
[----:B------:R-:W-:-:S09]  /*0310*/  UISETP.GE.U32.AND UP0, UPT, UR5, 0xf, UPT ;  /* 0x0000000f0500788c */ /* 0x000fd2000bf06070 */
[----:B------:R-:W-:Y:S05]  /*0320*/  BRA.U !UP0, `(.L_x_38) ;  /* 0x0000000508647547 */ /* 0x000fea000b800000 */
[----:B------:R-:W0:Y:S01]  /*0330*/  LDC R4, c[0x0][0x39c] ;  /* 0x0000e700ff047b82 */ /* 0x000e220000000800 */
[----:B------:R-:W-:Y:S01]  /*0340*/  IMAD.MOV.U32 R5, RZ, RZ, RZ ;  /* 0x000000ffff057224 */ /* 0x000fe200078e00ff */
[----:B------:R-:W-:Y:S01]  /*0350*/  ULOP3.LUT UR5, UR4, 0xfffffff0, URZ, 0xc0, !UPT ;  /* 0xfffffff004057892 */ /* 0x000fe2000f8ec0ff */
[----:B------:R-:W-:-:S11]  /*0360*/  IMAD.MOV.U32 R2, RZ, RZ, RZ ;  /* 0x000000ffff027224 */ /* 0x000fd600078e00ff */
.L_x_39:
[----:B0-----:R-:W-:-:S05]  /*0370*/  IMAD.WIDE R10, R4, 0x4, R14 ;  /* 0x00000004040a7825 */ /* 0x001fca00078e020e */
[----:B------:R-:W2:Y:S01]  /*0380*/  LDG.E R7, desc[UR8][R10.64] ;  /* 0x000000080a077981 */ /* 0x000ea2000c1e1900 */
[----:B------:R-:W-:-:S05]  /*0390*/  IMAD.WIDE R12, R3, 0x4, R10 ;  /* 0x00000004030c7825 */ /* 0x000fca00078e020a */
[----:B------:R-:W3:Y:S01]  /*03a0*/  LDG.E R8, desc[UR8][R12.64] ;  /* 0x000000080c087981 */ /* 0x000ee2000c1e1900 */
[----:B------:R-:W-:-:S05]  /*03b0*/  IMAD.WIDE R18, R3, 0x4, R12 ;  /* 0x0000000403127825 */ /* 0x000fca00078e020c */
[----:B------:R-:W4:Y:S01]  /*03c0*/  LDG.E R9, desc[UR8][R18.64] ;  /* 0x0000000812097981 */ /* 0x000f22000c1e1900 */
[----:B------:R-:W-:-:S05]  /*03d0*/  IMAD.WIDE R22, R3, 0x4, R18 ;  /* 0x0000000403167825 */ /* 0x000fca00078e0212 */
[----:B------:R-:W4:Y:S01]  /*03e0*/  LDG.E R27, desc[UR8][R22.64] ;  /* 0x00000008161b7981 */ /* 0x000f22000c1e1900 */
[----:B------:R-:W-:-:S05]  /*03f0*/  IMAD.WIDE R28, R3, 0x4, R22 ;  /* 0x00000004031c7825 */ /* 0x000fca00078e0216 */
[----:B------:R-:W4:Y:S01]  /*0400*/  LDG.E R26, desc[UR8][R28.64] ;  /* 0x000000081c1a7981 */ /* 0x000f22000c1e1900 */
[----:B------:R-:W-:-:S05]  /*0410*/  IMAD.WIDE R16, R3, 0x4, R28 ;  /* 0x0000000403107825 */ /* 0x000fca00078e021c */
[----:B------:R0:W4:Y:S02]  /*0420*/  LDG.E R25, desc[UR8][R16.64] ;  /* 0x0000000810197981 */ /* 0x000124000c1e1900 */
[----:B0-----:R-:W-:-:S05]  /*0430*/  IMAD.WIDE R16, R3, 0x4, R16 ;  /* 0x0000000403107825 */ /* 0x001fca00078e0210 */
[----:B------:R-:W4:Y:S01]  /*0440*/  LDG.E R24, desc[UR8][R16.64] ;  /* 0x0000000810187981 */ /* 0x000f22000c1e1900 */
[----:B------:R-:W-:-:S05]  /*0450*/  IMAD.WIDE R20, R3, 0x4, R16 ;  /* 0x0000000403147825 */ /* 0x000fca00078e0210 */
[----:B------:R0:W4:Y:S02]  /*0460*/  LDG.E R13, desc[UR8][R20.64] ;  /* 0x00000008140d7981 */ /* 0x000124000c1e1900 */
[----:B0-----:R-:W-:-:S05]  /*0470*/  IMAD.WIDE R20, R3, 0x4, R20 ;  /* 0x0000000403147825 */ /* 0x001fca00078e0214 */
        /* <DEDUP_REMOVED lines=9> */
[----:B------:R-:W-:-:S04]  /*0510*/  IMAD.WIDE R18, R3, 0x4, R16 ;  /* 0x0000000403127825 */ /* 0x000fc800078e0210 */
[C---:B------:R-:W-:Y:S01]  /*0520*/  IMAD.WIDE R20, R3.reuse, 0x4, R18 ;  /* 0x0000000403147825 */ /* 0x040fe200078e0212 */
[----:B------:R-:W4:Y:S04]  /*0530*/  LDG.E R16, desc[UR8][R18.64] ;  /* 0x0000000812107981 */ /* 0x000f28000c1e1900 */
[----:B------:R-:W4:Y:S01]  /*0540*/  LDG.E R17, desc[UR8][R20.64] ;  /* 0x0000000814117981 */ /* 0x000f22000c1e1900 */
[----:B------:R-:W-:-:S06]  /*0550*/  IMAD.WIDE R22, R3, 0x4, R20 ;  /* 0x0000000403167825 */ /* 0x000fcc00078e0214 */
[----:B------:R-:W4:Y:S01]  /*0560*/  LDG.E R22, desc[UR8][R22.64] ;  /* 0x0000000816167981 */ /* 0x000f22000c1e1900 */
[----:B------:R-:W-:Y:S01]  /*0570*/  IMAD R4, R3, 0x10, R4 ;  /* 0x0000001003047824 */ /* 0x000fe200078e0204 */
[----:B--2--5:R-:W-:-:S04]  /*0580*/  FSETP.GT.AND P2, PT, R7, R6, PT ;  /* 0x000000060700720b */ /* 0x024fc80003f44000 */
[----:B------:R-:W-:-:S04]  /*0590*/  FSEL R7, R7, R6, P2 ;  /* 0x0000000607077208 */ /* 0x000fc80001000000 */
[----:B---3--:R-:W-:-:S04]  /*05a0*/  FSETP.GT.AND P3, PT, R8, R7, PT ;  /* 0x000000070800720b */ /* 0x008fc80003f64000 */
[----:B------:R-:W-:Y:S01]  /*05b0*/  FSEL R8, R8, R7, P3 ;  /* 0x0000000708087208 */ /* 0x000fe20001800000 */
[----:B------:R-:W-:-:S03]  /*05c0*/  @P2 VIADD R2, R5, 0x1 ;  /* 0x0000000105022836 */ /* 0x000fc60000000000 */
[----:B----4-:R-:W-:-:S04]  /*05d0*/  FSETP.GT.AND P1, PT, R9, R8, PT ;  /* 0x000000080900720b */ /* 0x010fc80003f24000 */
[----:B------:R-:W-:Y:S01]  /*05e0*/  FSEL R8, R9, R8, P1 ;  /* 0x0000000809087208 */ /* 0x000fe20000800000 */
[----:B------:R-:W-:-:S03]  /*05f0*/  @P3 VIADD R2, R5, 0x2 ;  /* 0x0000000205023836 */ /* 0x000fc60000000000 */
[----:B------:R-:W-:-:S04]  /*0600*/  FSETP.GT.AND P6, PT, R27, R8, PT ;  /* 0x000000081b00720b */ /* 0x000fc80003fc4000 */
[----:B------:R-:W-:Y:S01]  /*0610*/  FSEL R27, R27, R8, P6 ;  /* 0x000000081b1b7208 */ /* 0x000fe20003000000 */
[----:B------:R-:W-:-:S03]  /*0620*/  @P1 VIADD R2, R5, 0x3 ;  /* 0x0000000305021836 */ /* 0x000fc60000000000 */
[----:B------:R-:W-:-:S04]  /*0630*/  FSETP.GT.AND P5, PT, R26, R27, PT ;  /* 0x0000001b1a00720b */ /* 0x000fc80003fa4000 */
[----:B------:R-:W-:Y:S02]  /*0640*/  FSEL R26, R26, R27, P5 ;  /* 0x0000001b1a1a7208 */ /* 0x000fe40002800000 */
[----:B------:R-:W-:Y:S02]  /*0650*/  @P6 IADD3 R2, PT, PT, R5, 0x4, RZ ;  /* 0x0000000405026810 */ /* 0x000fe40007ffe0ff */
[----:B------:R-:W-:-:S04]  /*0660*/  FSETP.GT.AND P0, PT, R25, R26, PT ;  /* 0x0000001a1900720b */ /* 0x000fc80003f04000 */
[----:B------:R-:W-:Y:S01]  /*0670*/  FSEL R25, R25, R26, P0 ;  /* 0x0000001a19197208 */ /* 0x000fe20000000000 */
[----:B------:R-:W-:-:S03]  /*0680*/  @P5 VIADD R2, R5, 0x5 ;  /* 0x0000000505025836 */ /* 0x000fc60000000000 */
[----:B------:R-:W-:-:S04]  /*0690*/  FSETP.GT.AND P4, PT, R24, R25, PT ;  /* 0x000000191800720b */ /* 0x000fc80003f84000 */
[----:B------:R-:W-:Y:S01]  /*06a0*/  FSEL R24, R24, R25, P4 ;  /* 0x0000001918187208 */ /* 0x000fe20002000000 */
[----:B------:R-:W-:-:S03]  /*06b0*/  @P0 VIADD R2, R5, 0x6 ;  /* 0x0000000605020836 */ /* 0x000fc60000000000 */
[----:B------:R-:W-:-:S04]  /*06c0*/  FSETP.GT.AND P2, PT, R13, R24, PT ;  /* 0x000000180d00720b */ /* 0x000fc80003f44000 */
[----:B------:R-:W-:Y:S01]  /*06d0*/  FSEL R13, R13, R24, P2 ;  /* 0x000000180d0d7208 */ /* 0x000fe20001000000 */
[----:B------:R-:W-:-:S03]  /*06e0*/  @P4 VIADD R2, R5, 0x7 ;  /* 0x0000000705024836 */ /* 0x000fc60000000000 */
[----:B------:R-:W-:-:S05]  /*06f0*/  FSETP.GT.AND P3, PT, R12, R13, PT ;  /* 0x0000000d0c00720b */ /* 0x000fca0003f64000 */
[----:B------:R-:W-:Y:S01]  /*0700*/  @P2 VIADD R2, R5, 0x8 ;  /* 0x0000000805022836 */ /* 0x000fe20000000000 */
[----:B------:R-:W-:-:S04]  /*0710*/  FSEL R12, R12, R13, P3 ;  /* 0x0000000d0c0c7208 */ /* 0x000fc80001800000 */
        /* <DEDUP_REMOVED lines=20> */
[C---:B------:R-:W-:Y:S02]  /*0860*/  @P1 VIADD R2, R5.reuse, 0xf ;  /* 0x0000000f05021836 */ /* 0x040fe40000000000 */
[----:B------:R-:W-:-:S05]  /*0870*/  VIADD R5, R5, 0x10 ;  /* 0x0000001005057836 */ /* 0x000fca0000000000 */
[C---:B------:R-:W-:Y:S02]  /*0880*/  ISETP.NE.AND P1, PT, R5.reuse, UR5, PT ;  /* 0x0000000505007c0c */ /* 0x040fe4000bf25270 */
[----:B------:R-:W-:-:S11]  /*0890*/  SEL R2, R5, R2, P0 ;  /* 0x0000000205027207 */ /* 0x000fd60000000000 */
[----:B------:R-:W-:Y:S05]  /*08a0*/  @P1 BRA `(.L_x_39) ;  /* 0xfffffff800b01947 */ /* 0x000fea000383ffff */
[----:B------:R-:W-:-:S07]  /*08b0*/  VIADD R5, R5, 0x1 ;  /* 0x0000000105057836 */ /* 0x000fce0000000000 */
.L_x_38:
[----:B------:R-:W-:-:S09]  /*08c0*/  UISETP.NE.AND UP0, UPT, UR6, URZ, UPT ;  /* 0x000000ff0600728c */ /* 0x000fd2000bf05270 */
[----:B------:R-:W-:Y:S05]  /*08d0*/  BRA.U !UP0, `(.L_x_40) ;  /* 0x0000000508587547 */ /* 0x000fea000b800000 */
[----:B------:R-:W-:Y:S02]  /*08e0*/  UISETP.GE.U32.AND UP0, UPT, UR6, 0x8, UPT ;  /* 0x000000080600788c */ /* 0x000fe4000bf06070 */
[----:B------:R-:W-:-:S04]  /*08f0*/  ULOP3.LUT UR5, UR4, 0x7, URZ, 0xc0, !UPT ;  /* 0x0000000704057892 */ /* 0x000fc8000f8ec0ff */
[----:B------:R-:W-:-:S03]  /*0900*/  UISETP.NE.AND UP1, UPT, UR5, URZ, UPT ;  /* 0x000000ff0500728c */ /* 0x000fc6000bf25270 */
[----:B------:R-:W-:Y:S08]  /*0910*/  BRA.U !UP0, `(.L_x_41) ;  /* 0x0000000108a87547 */ /* 0x000ff0000b800000 */
[----:B------:R-:W-:-:S04]  /*0920*/  IMAD R9, R5, R3, RZ ;  /* 0x0000000305097224 */ /* 0x000fc800078e02ff */
[----:B------:R-:W-:-:S05]  /*0930*/  IMAD.WIDE R8, R9, 0x4, R14 ;  /* 0x0000000409087825 */ /* 0x000fca00078e020e */
[----:B------:R0:W2:Y:S01]  /*0940*/  LDG.E R7, desc[UR8][R8.64] ;  /* 0x0000000808077981 */ /* 0x0000a2000c1e1900 */
[----:B------:R-:W-:-:S05]  /*0950*/  IMAD.WIDE R10, R3, 0x4, R8 ;  /* 0x00000004030a7825 */ /* 0x000fca00078e0208 */
[----:B------:R1:W3:Y:S01]  /*0960*/  LDG.E R4, desc[UR8][R10.64] ;  /* 0x000000080a047981 */ /* 0x0002e2000c1e1900 */
[----:B------:R-:W-:-:S05]  /*0970*/  IMAD.WIDE R12, R3, 0x4, R10 ;  /* 0x00000004030c7825 */ /* 0x000fca00078e020a */
[----:B------:R-:W4:Y:S01]  /*0980*/  LDG.E R23, desc[UR8][R12.64] ;  /* 0x000000080c177981 */ /* 0x000f22000c1e1900 */
[----:B------:R-:W-:-:S05]  /*0990*/  IMAD.WIDE R16, R3, 0x4, R12 ;  /* 0x0000000403107825 */ /* 0x000fca00078e020c */
[----:B------:R-:W4:Y:S01]  /*09a0*/  LDG.E R25, desc[UR8][R16.64] ;  /* 0x0000000810197981 */ /* 0x000f22000c1e1900 */
[----:B------:R-:W-:-:S05]  /*09b0*/  IMAD.WIDE R18, R3, 0x4, R16 ;  /* 0x0000000403127825 */ /* 0x000fca00078e0210 */
[----:B------:R-:W4:Y:S01]  /*09c0*/  LDG.E R27, desc[UR8][R18.64] ;  /* 0x00000008121b7981 */ /* 0x000f22000c1e1900 */
[----:B------:R-:W-:-:S05]  /*09d0*/  IMAD.WIDE R20, R3, 0x4, R18 ;  /* 0x0000000403147825 */ /* 0x000fca00078e0212 */
[----:B------:R-:W4:Y:S01]  /*09e0*/  LDG.E R29, desc[UR8][R20.64] ;  /* 0x00000008141d7981 */ /* 0x000f22000c1e1900 */
[----:B0-----:R-:W-:-:S05]  /*09f0*/  IMAD.WIDE R8, R3, 0x4, R20 ;  /* 0x0000000403087825 */ /* 0x001fca00078e0214 */
[----:B------:R-:W4:Y:S01]  /*0a00*/  LDG.E R22, desc[UR8][R8.64] ;  /* 0x0000000808167981 */ /* 0x000f22000c1e1900 */
[----:B-1----:R-:W-:-:S06]  /*0a10*/  IMAD.WIDE R10, R3, 0x4, R8 ;  /* 0x00000004030a7825 */ /* 0x002fcc00078e0208 */
[----:B------:R-:W4:Y:S01]  /*0a20*/  LDG.E R11, desc[UR8][R10.64] ;  /* 0x000000080a0b7981 */ /* 0x000f22000c1e1900 */
[----:B--2--5:R-:W-:-:S04]  /*0a30*/  FSETP.GT.AND P2, PT, R7, R6, PT ;  /* 0x000000060700720b */ /* 0x024fc80003f44000 */
[----:B------:R-:W-:Y:S02]  /*0a40*/  FSEL R7, R7, R6, P2 ;  /* 0x0000000607077208 */ /* 0x000fe40001000000 */
[----:B------:R-:W-:Y:S02]  /*0a50*/  SEL R2, R5, R2, P2 ;  /* 0x0000000205027207 */ /* 0x000fe40001000000 */
[----:B---3--:R-:W-:-:S04]  /*0a60*/  FSETP.GT.AND P3, PT, R4, R7, PT ;  /* 0x000000070400720b */ /* 0x008fc80003f64000 */
[----:B------:R-:W-:-:S04]  /*0a70*/  FSEL R4, R4, R7, P3 ;  /* 0x0000000704047208 */ /* 0x000fc80001800000 */
[----:B----4-:R-:W-:-:S04]  /*0a80*/  FSETP.GT.AND P4, PT, R23, R4, PT ;  /* 0x000000041700720b */ /* 0x010fc80003f84000 */
        /* <DEDUP_REMOVED lines=15> */
[----:B------:R-:W-:Y:S02]  /*0b80*/  FSEL R6, R11, R4, P3 ;  /* 0x000000040b067208 */ /* 0x000fe40001800000 */
[----:B------:R-:W-:-:S07]  /*0b90*/  @P2 IADD3 R2, PT, PT, R5, 0x6, RZ ;  /* 0x0000000605022810 */ /* 0x000fce0007ffe0ff */
[C---:B------:R-:W-:Y:S02]  /*0ba0*/  @P3 VIADD R2, R5.reuse, 0x7 ;  /* 0x0000000705023836 */ /* 0x040fe40000000000 */
[----:B------:R-:W-:-:S07]  /*0bb0*/  VIADD R5, R5, 0x8 ;  /* 0x0000000805057836 */ /* 0x000fce0000000000 */
.L_x_41:
[----:B------:R-:W-:Y:S05]  /*0bc0*/  BRA.U !UP1, `(.L_x_40) ;  /* 0x00000001099c7547 */ /* 0x000fea000b800000 */
[----:B------:R-:W-:Y:S02]  /*0bd0*/  UISETP.GE.U32.AND UP0, UPT, UR5, 0x4, UPT ;  /* 0x000000040500788c */ /* 0x000fe4000bf06070 */
[----:B------:R-:W-:-:S04]  /*0be0*/  ULOP3.LUT UR4, UR4, 0x3, URZ, 0xc0, !UPT ;  /* 0x0000000304047892 */ /* 0x000fc8000f8ec0ff */
[----:B------:R-:W-:-:S03]  /*0bf0*/  UISETP.NE.AND UP1, UPT, UR4, URZ, UPT ;  /* 0x000000ff0400728c */ /* 0x000fc6000bf25270 */
[----:B------:R-:W-:Y:S08]  /*0c00*/  BRA.U !UP0, `(.L_x_42) ;  /* 0x0000000108587547 */ /* 0x000ff0000b800000 */
[----:B------:R-:W-:-:S04]  /*0c10*/  IMAD R9, R5, R3, RZ ;  /* 0x0000000305097224 */ /* 0x000fc800078e02ff */
[----:B------:R-:W-:-:S05]  /*0c20*/  IMAD.WIDE R8, R9, 0x4, R14 ;  /* 0x0000000409087825 */ /* 0x000fca00078e020e */
[----:B------:R-:W2:Y:S01]  /*0c30*/  LDG.E R7, desc[UR8][R8.64] ;  /* 0x0000000808077981 */ /* 0x000ea2000c1e1900 */
[----:B------:R-:W-:-:S05]  /*0c40*/  IMAD.WIDE R10, R3, 0x4, R8 ;  /* 0x00000004030a7825 */ /* 0x000fca00078e0208 */
[----:B------:R-:W3:Y:S01]  /*0c50*/  LDG.E R19, desc[UR8][R10.64] ;  /* 0x000000080a137981 */ /* 0x000ee2000c1e1900 */
[----:B------:R-:W-:-:S05]  /*0c60*/  IMAD.WIDE R12, R3, 0x4, R10 ;  /* 0x00000004030c7825 */ /* 0x000fca00078e020a */
[----:B------:R-:W4:Y:S01]  /*0c70*/  LDG.E R21, desc[UR8][R12.64] ;  /* 0x000000080c157981 */ /* 0x000f22000c1e1900 */
[----:B------:R-:W-:-:S06]  /*0c80*/  IMAD.WIDE R16, R3, 0x4, R12 ;  /* 0x0000000403107825 */ /* 0x000fcc00078e020c */
[----:B------:R-:W4:Y:S01]  /*0c90*/  LDG.E R17, desc[UR8][R16.64] ;  /* 0x0000000810117981 */ /* 0x000f22000c1e1900 */
[----:B--2--5:R-:W-:-:S04]  /*0ca0*/  FSETP.GT.AND P0, PT, R7, R6, PT ;  /* 0x000000060700720b */ /* 0x024fc80003f04000 */
[----:B------:R-:W-:Y:S02]  /*0cb0*/  FSEL R6, R7, R6, P0 ;  /* 0x0000000607067208 */ /* 0x000fe40000000000 */
[----:B------:R-:W-:Y:S02]  /*0cc0*/  SEL R2, R5, R2, P0 ;  /* 0x0000000205027207 */ /* 0x000fe40000000000 */
[----:B---3--:R-:W-:-:S04]  /*0cd0*/  FSETP.GT.AND P1, PT, R19, R6, PT ;  /* 0x000000061300720b */ /* 0x008fc80003f24000 */
[----:B------:R-:W-:-:S04]  /*0ce0*/  FSEL R6, R19, R6, P1 ;  /* 0x0000000613067208 */ /* 0x000fc80000800000 */
[----:B----4-:R-:W-:-:S04]  /*0cf0*/  FSETP.GT.AND P2, PT, R21, R6, PT ;  /* 0x000000061500720b */ /* 0x010fc80003f44000 */
[----:B------:R-:W-:Y:S01]  /*0d00*/  FSEL R6, R21, R6, P2 ;  /* 0x0000000615067208 */ /* 0x000fe20001000000 */
[----:B------:R-:W-:-:S03]  /*0d10*/  @P1 VIADD R2, R5, 0x1 ;  /* 0x0000000105021836 */ /* 0x000fc60000000000 */
[----:B------:R-:W-:-:S04]  /*0d20*/  FSETP.GT.AND P3, PT, R17, R6, PT ;  /* 0x000000061100720b */ /* 0x000fc80003f64000 */
[----:B------:R-:W-:Y:S01]  /*0d30*/  FSEL R6, R17, R6, P3 ;  /* 0x0000000611067208 */ /* 0x000fe20001800000 */
[----:B------:R-:W-:-:S08]  /*0d40*/  @P2 VIADD R2, R5, 0x2 ;  /* 0x0000000205022836 */ /* 0x000fd00000000000 */
[C---:B------:R-:W-:Y:S01]  /*0d50*/  @P3 IADD3 R2, PT, PT, R5.reuse, 0x3, RZ ;  /* 0x0000000305023810 */ /* 0x040fe20007ffe0ff */
[----:B------:R-:W-:-:S07]  /*0d60*/  VIADD R5, R5, 0x4 ;  /* 0x0000000405057836 */ /* 0x000fce0000000000 */
.L_x_42:
[----:B------:R-:W-:Y:S05]  /*0d70*/  BRA.U !UP1, `(.L_x_40) ;  /* 0x0000000109307547 */ /* 0x000fea000b800000 */
[----:B------:R-:W-:Y:S01]  /*0d80*/  IMAD R4, R5, R3, RZ ;  /* 0x0000000305047224 */ /* 0x000fe200078e02ff */
[----:B------:R-:W-:-:S12]  /*0d90*/  UIADD3 UR4, UPT, UPT, -UR4, URZ, URZ ;  /* 0x000000ff04047290 */ /* 0x000fd8000fffe1ff */
.L_x_43:
[----:B------:R-:W-:-:S06]  /*0da0*/  IMAD.WIDE R8, R4, 0x4, R14 ;  /* 0x0000000404087825 */ /* 0x000fcc00078e020e */
[----:B------:R-:W2:Y:S01]  /*0db0*/  LDG.E R9, desc[UR8][R8.64] ;  /* 0x0000000808097981 */ /* 0x000ea2000c1e1900 */
[----:B------:R-:W-:Y:S01]  /*0dc0*/  UIADD3 UR4, UPT, UPT, UR4, 0x1, URZ ;  /* 0x0000000104047890 */ /* 0x000fe2000fffe0ff */
[----:B------:R-:W-:-:S03]  /*0dd0*/  IMAD.IADD R4, R4, 0x1, R3 ;  /* 0x0000000104047824 */ /* 0x000fc600078e0203 */
[----:B------:R-:W-:Y:S01]  /*0de0*/  UISETP.NE.AND UP0, UPT, UR4, URZ, UPT ;  /* 0x000000ff0400728c */ /* 0x000fe2000bf05270 */
[----:B--2--5:R-:W-:-:S04]  /*0df0*/  FSETP.GT.AND P0, PT, R9, R6, PT ;  /* 0x000000060900720b */ /* 0x024fc80003f04000 */
[C---:B------:R-:W-:Y:S01]  /*0e00*/  SEL R2, R5.reuse, R2, P0 ;  /* 0x0000000205027207 */ /* 0x040fe20000000000 */
[----:B------:R-:W-:Y:S01]  /*0e10*/  VIADD R5, R5, 0x1 ;  /* 0x0000000105057836 */ /* 0x000fe20000000000 */
[----:B------:R-:W-:Y:S02]  /*0e20*/  FSEL R6, R9, R6, P0 ;  /* 0x0000000609067208 */ /* 0x000fe40000000000 */
[----:B------:R-:W-:Y:S05]  /*0e30*/  BRA.U UP0, `(.L_x_43) ;  /* 0xfffffffd00d87547 */ /* 0x000fea000b83ffff */
.L_x_40:
[----:B------:R-:W-:-:S07]  /*0e40*/  I2FP.F32.U32 R7, R2 ;  /* 0x0000000200077245 */ /* 0x000fce0000201000 */
.L_x_37:
[----:B------:R-:W0:Y:S08]  /*0e50*/  LDC.64 R2, c[0x0][0x388] ;  /* 0x0000e200ff027b82 */ /* 0x000e300000000a00 */
[----:B------:R-:W1:Y:S01]  /*0e60*/  LDC.64 R4, c[0x0][0x390] ;  /* 0x0000e400ff047b82 */ /* 0x000e620000000a00 */
[----:B0-----:R-:W-:-:S05]  /*0e70*/  IMAD.WIDE R2, R0, 0x4, R2 ;  /* 0x0000000400027825 */ /* 0x001fca00078e0202 */
[----:B-----5:R-:W-:Y:S01]  /*0e80*/  STG.E desc[UR8][R2.64], R6 ;  /* 0x0000000602007986 */ /* 0x020fe2000c101908 */
[----:B-1----:R-:W-:-:S05]  /*0e90*/  IMAD.WIDE R4, R0, 0x4, R4 ;  /* 0x0000000400047825 */ /* 0x002fca00078e0204 */
[----:B------:R-:W-:Y:S01]  /*0ea0*/  STG.E desc[UR8][R4.64], R7 ;  /* 0x0000000704007986 */ /* 0x000fe2000c101908 */
[----:B------:R-:W-:Y:S05]  /*0eb0*/  EXIT ;  /* 0x000000000000794d */ /* 0x000fea0003800000 */
.L_x_44:
        /* <DEDUP_REMOVED lines=12> */
.L_x_50:


//--------------------- .text._Z17sliceTensorKernelPfS_iiii --------------------------
	.section	.text._Z17sliceTensorKernelPfS_iiii,"ax",@progbits
	.align	128
        .global         _Z17sliceTensorKernelPfS_iiii
        .type           _Z17sliceTensorKernelPfS_iiii,@function
        .size           _Z17sliceTensorKernelPfS_iiii,(.L_x_51 - _Z17sliceTensorKernelPfS_iiii)
        .other          _Z17sliceTensorKernelPfS_iiii,@"STO_CUDA_ENTRY STV_DEFAULT"
_Z17sliceTensorKernelPfS_iiii:
.text._Z17sliceTensorKernelPfS_iiii:
[----:B------:R-:W-:Y:S08]  /*0000*/  LDC R1, c[0x0][0x37c] ;  /* 0x0000df00ff017b82 */ /* 0x000ff00000000800 */
[----:B------:R-:W0:Y:S01]  /*0010*/  LDC.64 R2, c[0x0][0x390] ;  /* 0x0000e400ff027b82 */ /* 0x000e220000000a00 */
[----:B------:R-:W1:Y:S07]  /*0020*/  LDCU.64 UR4, c[0x0][0x358] ;  /* 0x00006b00ff0477ac */ /* 0x000e6e0008000a00 */
[----:B------:R-:W2:Y:S08]  /*0030*/  S2UR UR6, SR_CTAID.X ;  /* 0x00000000000679c3 */ /* 0x000eb00000002500 */
[----:B------:R-:W3:Y:S01]  /*0040*/  LDC.64 R8, c[0x0][0x398] ;  /* 0x0000e600ff087b82 */ /* 0x000ee20000000a00 */
[----:B0-----:R-:W0:Y:S01]  /*0050*/  I2F.U32.RP R0, R3 ;  /* 0x0000000300007306 */ /* 0x001e220000209000 */
[----:B------:R-:W-:-:S07]  /*0060*/  ISETP.NE.U32.AND P2, PT, R3, RZ, PT ;  /* 0x000000ff0300720c */ /* 0x000fce0003f45070 */
[----:B0-----:R-:W0:Y:S02]  /*0070*/  MUFU.RCP R0, R0 ;  /* 0x0000000000007308 */ /* 0x001e240000001000 */
[----:B0-----:R-:W-:-:S06]  /*0080*/  IADD3 R4, PT, PT, R0, 0xffffffe, RZ ;  /* 0x0ffffffe00047810 */ /* 0x001fcc0007ffe0ff */
[----:B------:R0:W4:Y:S02]  /*0090*/  F2I.FTZ.U32.TRUNC.NTZ R5, R4 ;  /* 0x0000000400057305 */ /* 0x000124000021f000 */
[----:B0-----:R-:W-:Y:S01]  /*00a0*/  HFMA2 R4, -RZ, RZ, 0, 0 ;  /* 0x00000000ff047431 */ /* 0x001fe200000001ff */
[----:B----4-:R-:W-:-:S05]  /*00b0*/  IADD3 R6, PT, PT, RZ, -R5, RZ ;  /* 0x80000005ff067210 */ /* 0x010fca0007ffe0ff */
[----:B------:R-:W-:-:S04]  /*00c0*/  IMAD R7, R6, R3, RZ ;  /* 0x0000000306077224 */ /* 0x000fc800078e02ff */
[----:B------:R-:W-:-:S06]  /*00d0*/  IMAD.HI.U32 R5, R5, R7, R4 ;  /* 0x0000000705057227 */ /* 0x000fcc00078e0004 */
[----:B--2---:R-:W-:Y:S02]  /*00e0*/  IMAD.HI.U32 R7, R5, UR6, RZ ;  /* 0x0000000605077c27 */ /* 0x004fe4000f8e00ff */
[----:B------:R-:W0:Y:S03]  /*00f0*/  LDC.64 R4, c[0x0][0x380] ;  /* 0x0000e000ff047b82 */ /* 0x000e260000000a00 */
[----:B------:R-:W-:-:S05]  /*0100*/  IADD3 R6, PT, PT, -R7, RZ, RZ ;  /* 0x000000ff07067210 */ /* 0x000fca0007ffe1ff */
[----:B------:R-:W-:-:S05]  /*0110*/  IMAD R0, R3, R6, UR6 ;  /* 0x0000000603007e24 */ /* 0x000fca000f8e0206 */
[----:B------:R-:W-:-:S13]  /*0120*/  ISETP.GE.U32.AND P0, PT, R0, R3, PT ;  /* 0x000000030000720c */ /* 0x000fda0003f06070 */
[-C--:B------:R-:W-:Y:S02]  /*0130*/  @P0 IADD3 R0, PT, PT, R0, -R3.reuse, RZ ;  /* 0x8000000300000210 */ /* 0x080fe40007ffe0ff */
[----:B------:R-:W-:Y:S02]  /*0140*/  @P0 IADD3 R7, PT, PT, R7, 0x1, RZ ;  /* 0x0000000107070810 */ /* 0x000fe40007ffe0ff */
[----:B------:R-:W-:Y:S02]  /*0150*/  ISETP.GE.U32.AND P1, PT, R0, R3, PT ;  /* 0x000000030000720c */ /* 0x000fe40003f26070 */
[----:B------:R-:W2:Y:S11]  /*0160*/  S2R R0, SR_TID.X ;  /* 0x0000000000007919 */ /* 0x000eb60000002100 */
[----:B------:R-:W-:-:S02]  /*0170*/  @P1 IADD3 R7, PT, PT, R7, 0x1, RZ ;  /* 0x0000000107071810 */ /* 0x000fc40007ffe0ff */
[----:B------:R-:W-:-:S04]  /*0180*/  @!P2 LOP3.LUT R7, RZ, R3, RZ, 0x33, !PT ;  /* 0x00000003ff07a212 */ /* 0x000fc800078e33ff */
[----:B------:R-:W-:-:S05]  /*0190*/  IADD3 R6, PT, PT, -R7, RZ, RZ ;  /* 0x000000ff07067210 */ /* 0x000fca0007ffe1ff */
[----:B------:R-:W-:-:S05]  /*01a0*/  IMAD R3, R3, R6, UR6 ;  /* 0x0000000603037e24 */ /* 0x000fca000f8e0206 */
[----:B---3--:R-:W-:-:S05]  /*01b0*/  IADD3 R3, PT, PT, R3, R8, RZ ;  /* 0x0000000803037210 */ /* 0x008fca0007ffe0ff */
[----:B------:R-:W-:-:S04]  /*01c0*/  IMAD R2, R7, R2, R3 ;  /* 0x0000000207027224 */ /* 0x000fc800078e0203 */
[----:B--2---:R-:W-:-:S04]  /*01d0*/  IMAD R3, R2, R9, R0 ;  /* 0x0000000902037224 */ /* 0x004fc800078e0200 */
[----:B0-----:R-:W-:Y:S02]  /*01e0*/  IMAD.WIDE R2, R3, 0x4, R4 ;  /* 0x0000000403027825 */ /* 0x001fe400078e0204 */
[----:B------:R-:W0:Y:S04]  /*01f0*/  LDC.64 R4, c[0x0][0x388] ;  /* 0x0000e200ff047b82 */ /* 0x000e280000000a00 */
[----:B-1----:R-:W2:Y:S01]  /*0200*/  LDG.E R3, desc[UR4][R2.64] ;  /* 0x0000000402037981 */ /* 0x002ea2000c1e1900 */
[----:B------:R-:W-:-:S04]  /*0210*/  IMAD R7, R9, UR6, R0 ;  /* 0x0000000609077c24 */ /* 0x000fc8000f8e0200 */
[----:B0-----:R-:W-:-:S05]  /*0220*/  IMAD.WIDE R4, R7, 0x4, R4 ;  /* 0x0000000407047825 */ /* 0x001fca00078e0204 */
[----:B--2---:R-:W-:Y:S01]  /*0230*/  STG.E desc[UR4][R4.64], R3 ;  /* 0x0000000304007986 */ /* 0x004fe2000c101904 */
[----:B------:R-:W-:Y:S05]  /*0240*/  EXIT ;  /* 0x000000000000794d */ /* 0x000fea0003800000 */
.L_x_45:
        /* <DEDUP_REMOVED lines=11> */
.L_x_51:


//--------------------- .nv.global.init           --------------------------
	.section	.nv.global.init,"aw",@progbits
	.align	4
.nv.global.init:
	.type		E,@object
	.size		E,(.L_0 - E)
E:
        /*0000*/ 	.byte	0x54, 0xf8, 0x2d, 0x40
.L_0:


//--------------------- .nv.shared.reserved.0     --------------------------
	.section	.nv.shared.reserved.0,"aw",@nobits
	.weak		__nv_reservedSMEM_offset_0_alias
	.size		__nv_reservedSMEM_offset_0_alias, 0, 64
	.other		__nv_reservedSMEM_offset_0_alias,@"STO_CUDA_RESERVED_SHARED STV_DEFAULT"
__nv_reservedSMEM_offset_0_alias:
	.zero		0
	.zero		64


//--------------------- .nv.constant0._Z18pickElementsKernelPfS_Piiii --------------------------
	.section	.nv.constant0._Z18pickElementsKernelPfS_Piiii,"a",@progbits
	.sectionflags	@""
	.align	4
.nv.constant0._Z18pickElementsKernelPfS_Piiii:
	.zero		932


//--------------------- .nv.constant0._Z22transformBboxSQDKernelPfS_S_ffS_S_iii --------------------------
	.section	.nv.constant0._Z22transformBboxSQDKernelPfS_S_ffS_S_iii,"a",@progbits
	.sectionflags	@""
	.align	4
.nv.constant0._Z22transformBboxSQDKernelPfS_S_ffS_S_iii:
	.zero		956


//--------------------- .nv.constant0._Z21multiplyElementKernelPfS_S_ii --------------------------
	.section	.nv.constant0._Z21multiplyElementKernelPfS_S_ii,"a",@progbits
	.sectionflags	@""
	.align	4
.nv.constant0._Z21multiplyElementKernelPfS_S_ii:
	.zero		928


//--------------------- .nv.constant0._Z18reduceArgMaxKernelPfS_S_iiiii --------------------------
	.section	.nv.constant0._Z18reduceArgMaxKernelPfS_S_iiiii,"a",@progbits
	.sectionflags	@""
	.align	4
.nv.constant0._Z18reduceArgMaxKernelPfS_S_iiiii:
	.zero		940


//--------------------- .nv.constant0._Z17sliceTensorKernelPfS_iiii --------------------------
	.section	.nv.constant0._Z17sliceTensorKernelPfS_iiii,"a",@progbits
	.sectionflags	@""
	.align	4
.nv.constant0._Z17sliceTensorKernelPfS_iiii:
	.zero		928


//--------------------- SYMBOLS --------------------------

	.type		.nv.reservedSmem.offset0,@object
	.size		.nv.reservedSmem.offset0,0x4
